// auto-generated by cutlass_sweep.gemm — config: {"arch": "sm_90", "cluster_m": 2, "cluster_n": 1, "dtype": "bf16", "dtype_b": "bf16", "layout": "nt", "stages": 0, "tile_k": 16, "tile_m": 512, "tile_n": 112}
#include "cutlass/cutlass.h"
#include "cutlass/gemm/collective/collective_builder.hpp"
#include "cutlass/gemm/device/gemm_universal_adapter.h"
#include "cutlass/gemm/kernel/gemm_universal.hpp"
#include "cutlass/epilogue/collective/collective_builder.hpp"

using ElemA = cutlass::bfloat16_t;
using ElemB = cutlass::bfloat16_t;
using ElemCD = cutlass::bfloat16_t;
using Acc  = float;
using TileShape    = cute::Shape<cute::_512, cute::_112, cute::_16>;
using ClusterShape = cute::Shape<cute::_2, cute::_1, cute::_1>;

using CollectiveEpilogue = typename cutlass::epilogue::collective::CollectiveBuilder<
    cutlass::arch::Sm90, cutlass::arch::OpClassTensorOp,
    TileShape, ClusterShape,
    cutlass::epilogue::collective::EpilogueTileAuto,
    Acc, Acc,
    ElemCD, cutlass::layout::RowMajor, 128 / cutlass::sizeof_bits<ElemCD>::value,
    ElemCD, cutlass::layout::RowMajor, 128 / cutlass::sizeof_bits<ElemCD>::value,
    cutlass::epilogue::collective::EpilogueScheduleAuto
  >::CollectiveOp;

using CollectiveMainloop = typename cutlass::gemm::collective::CollectiveBuilder<
    cutlass::arch::Sm90, cutlass::arch::OpClassTensorOp,
    ElemA, cutlass::layout::RowMajor, 128 / cutlass::sizeof_bits<ElemA>::value,
    ElemB, cutlass::layout::ColumnMajor, 128 / cutlass::sizeof_bits<ElemB>::value,
    Acc,
    TileShape, ClusterShape,
    cutlass::gemm::collective::StageCountAutoCarveout<static_cast<int>(sizeof(typename CollectiveEpilogue::SharedStorage))>,
    cutlass::gemm::collective::KernelScheduleAuto
  >::CollectiveOp;

using GemmKernel = cutlass::gemm::kernel::GemmUniversal<
    cute::Shape<int,int,int,int>,
    CollectiveMainloop,
    CollectiveEpilogue
>;
using Gemm = cutlass::gemm::device::GemmUniversalAdapter<GemmKernel>;

// Force the device kernel symbol into the cubin without needing a host main.
auto* _anchor = &cutlass::device_kernel<GemmKernel>;


// ===== COMPILED SASS (sm_90a) =====

	.target	sm_90a

	.elftype	@"ET_EXEC"


//--------------------- .note.nv.tkinfo           --------------------------
	.section	.note.nv.tkinfo,"",@"SHT_NOTE"
	.sectionflags	@"SHF_NOTE_NV_TKINFO"
	.tkinfo
        /*0018*/ 	.word	0x00000002
        /*0030*/ 	.string	""
        /*0030*/ 	.string	"ptxas"
        /*0030*/ 	.string	"Cuda compilation tools, release 13.0, V13.0.88"
        /*0030*/ 	.string	"Build cuda_13.0.r13.0/compiler.36424714_0"
        /*0030*/ 	.string	"-arch sm_90a -m 64 "



//--------------------- .note.nv.cuinfo           --------------------------
	.section	.note.nv.cuinfo,"",@"SHT_NOTE"
	.sectionflags	@"SHF_NOTE_NV_CUINFO"
        /*0018*/ 	.short	0x0002
        /*001a*/ 	.short	0x005a
        /*001c*/ 	.short	0x0082
	.zero		2


//--------------------- .nv.info                  --------------------------
	.section	.nv.info,"",@"SHT_CUDA_INFO"
	.align	4


	//----- nvinfo : EIATTR_REGCOUNT
	.align		4
        /*0000*/ 	.byte	0x04, 0x2f
        /*0002*/ 	.short	(.L_15 - .L_14)
	.align		4
.L_14:
        /*0004*/ 	.word	index@(_ZN7cutlass13device_kernelINS_4gemm6kernel13GemmUniversalIN4cute5tupleIJiiiiEEENS1_10collective13CollectiveMmaINS1_34MainloopSm90TmaGmmaWarpSpecializedILi11ENS5_IJNS4_1CILi2EEENSA_ILi1EEESC_EEENS1_35KernelTmaWarpSpecializedCooperativeEEENS5_IJNSA_ILi512EEENSA_ILi112EEENSA_ILi16EEEEEENS_10bfloat16_tENS5_IJlSC_lEEESK_SL_NS4_8TiledMMAINS4_8MMA_AtomIJNS4_4SM904GMMA27MMA_64x16x16_F32BF16BF16_SSILNSP_5MajorE0ELSR_0ELNSP_7ScaleInE1ELSS_1EEEEEENS4_6LayoutISD_NS5_IJSC_NSA_ILi0EEESW_EEEEENS5_IJNS4_10UnderscoreESZ_SZ_EEEEENS4_13SM90_TMA_LOADENS4_14ComposedLayoutINS4_7SwizzleILi1ELi4ELi3EEENS4_18smem_ptr_flag_bitsILi16EEENSV_INS5_IJNSA_ILi8EEESI_EEENS5_IJSI_SC_EEEEEEEvNS4_8identityENS4_23SM90_TMA_LOAD_MULTICASTES1C_vS1D_EENS_8epilogue10collective6detail29Sm90TmaWarpSpecializedAdapterINS1H_15DefaultEpilogueISK_SL_SL_NS1G_6thread17LinearCombinationISK_Li1EffLNS1L_9ScaleType4KindE0ELNS_15FloatRoundStyleE2ESK_EENS1_15EpilogueDefaultEEEEEvvEEEEvNT_6ParamsE)
        /*0008*/ 	.word	0x000000a8


	//----- nvinfo : EIATTR_FRAME_SIZE
	.align		4
.L_15:
        /*000c*/ 	.byte	0x04, 0x11
        /*000e*/ 	.short	(.L_17 - .L_16)
	.align		4
.L_16:
        /*0010*/ 	.word	index@(_ZN7cutlass13device_kernelINS_4gemm6kernel13GemmUniversalIN4cute5tupleIJiiiiEEENS1_10collective13CollectiveMmaINS1_34MainloopSm90TmaGmmaWarpSpecializedILi11ENS5_IJNS4_1CILi2EEENSA_ILi1EEESC_EEENS1_35KernelTmaWarpSpecializedCooperativeEEENS5_IJNSA_ILi512EEENSA_ILi112EEENSA_ILi16EEEEEENS_10bfloat16_tENS5_IJlSC_lEEESK_SL_NS4_8TiledMMAINS4_8MMA_AtomIJNS4_4SM904GMMA27MMA_64x16x16_F32BF16BF16_SSILNSP_5MajorE0ELSR_0ELNSP_7ScaleInE1ELSS_1EEEEEENS4_6LayoutISD_NS5_IJSC_NSA_ILi0EEESW_EEEEENS5_IJNS4_10UnderscoreESZ_SZ_EEEEENS4_13SM90_TMA_LOADENS4_14ComposedLayoutINS4_7SwizzleILi1ELi4ELi3EEENS4_18smem_ptr_flag_bitsILi16EEENSV_INS5_IJNSA_ILi8EEESI_EEENS5_IJSI_SC_EEEEEEEvNS4_8identityENS4_23SM90_TMA_LOAD_MULTICASTES1C_vS1D_EENS_8epilogue10collective6detail29Sm90TmaWarpSpecializedAdapterINS1H_15DefaultEpilogueISK_SL_SL_NS1G_6thread17LinearCombinationISK_Li1EffLNS1L_9ScaleType4KindE0ELNS_15FloatRoundStyleE2ESK_EENS1_15EpilogueDefaultEEEEEvvEEEEvNT_6ParamsE)
        /*0014*/ 	.word	0x000000d8


	//----- nvinfo : EIATTR_MIN_STACK_SIZE
	.align		4
.L_17:
        /*0018*/ 	.byte	0x04, 0x12
        /*001a*/ 	.short	(.L_19 - .L_18)
	.align		4
.L_18:
        /*001c*/ 	.word	index@(_ZN7cutlass13device_kernelINS_4gemm6kernel13GemmUniversalIN4cute5tupleIJiiiiEEENS1_10collective13CollectiveMmaINS1_34MainloopSm90TmaGmmaWarpSpecializedILi11ENS5_IJNS4_1CILi2EEENSA_ILi1EEESC_EEENS1_35KernelTmaWarpSpecializedCooperativeEEENS5_IJNSA_ILi512EEENSA_ILi112EEENSA_ILi16EEEEEENS_10bfloat16_tENS5_IJlSC_lEEESK_SL_NS4_8TiledMMAINS4_8MMA_AtomIJNS4_4SM904GMMA27MMA_64x16x16_F32BF16BF16_SSILNSP_5MajorE0ELSR_0ELNSP_7ScaleInE1ELSS_1EEEEEENS4_6LayoutISD_NS5_IJSC_NSA_ILi0EEESW_EEEEENS5_IJNS4_10UnderscoreESZ_SZ_EEEEENS4_13SM90_TMA_LOADENS4_14ComposedLayoutINS4_7SwizzleILi1ELi4ELi3EEENS4_18smem_ptr_flag_bitsILi16EEENSV_INS5_IJNSA_ILi8EEESI_EEENS5_IJSI_SC_EEEEEEEvNS4_8identityENS4_23SM90_TMA_LOAD_MULTICASTES1C_vS1D_EENS_8epilogue10collective6detail29Sm90TmaWarpSpecializedAdapterINS1H_15DefaultEpilogueISK_SL_SL_NS1G_6thread17LinearCombinationISK_Li1EffLNS1L_9ScaleType4KindE0ELNS_15FloatRoundStyleE2ESK_EENS1_15EpilogueDefaultEEEEEvvEEEEvNT_6ParamsE)
        /*0020*/ 	.word	0x000000d8
.L_19:


//--------------------- .nv.compat                --------------------------
	.section	.nv.compat,"",@"SHT_CUDA_COMPAT_INFO"
	.align	4
        /*0000*/ 	.byte	0x02, 0x09, 0x01, 0x00, 0x02, 0x02, 0x04, 0x00, 0x02, 0x05, 0x05, 0x00, 0x03, 0x07, 0x01, 0x01
        /*0010*/ 	.byte	0x02, 0x03, 0x01, 0x00, 0x02, 0x06, 0x01, 0x00, 0x04, 0x0b, 0x08, 0x00, 0x00, 0x00, 0x00, 0x00
        /*0020*/ 	.byte	0x00, 0x00, 0x00, 0x00


//--------------------- .nv.info._ZN7cutlass13device_kernelINS_4gemm6kernel13GemmUniversalIN4cute5tupleIJiiiiEEENS1_10collective13CollectiveMmaINS1_34MainloopSm90TmaGmmaWarpSpecializedILi11ENS5_IJNS4_1CILi2EEENSA_ILi1EEESC_EEENS1_35KernelTmaWarpSpecializedCooperativeEEENS5_IJNSA_ILi512EEENSA_ILi112EEENSA_ILi16EEEEEENS_10bfloat16_tENS5_IJlSC_lEEESK_SL_NS4_8TiledMMAINS4_8MMA_AtomIJNS4_4SM904GMMA27MMA_64x16x16_F32BF16BF16_SSILNSP_5MajorE0ELSR_0ELNSP_7ScaleInE1ELSS_1EEEEEENS4_6LayoutISD_NS5_IJSC_NSA_ILi0EEESW_EEEEENS5_IJNS4_10UnderscoreESZ_SZ_EEEEENS4_13SM90_TMA_LOADENS4_14ComposedLayoutINS4_7SwizzleILi1ELi4ELi3EEENS4_18smem_ptr_flag_bitsILi16EEENSV_INS5_IJNSA_ILi8EEESI_EEENS5_IJSI_SC_EEEEEEEvNS4_8identityENS4_23SM90_TMA_LOAD_MULTICASTES1C_vS1D_EENS_8epilogue10collective6detail29Sm90TmaWarpSpecializedAdapterINS1H_15DefaultEpilogueISK_SL_SL_NS1G_6thread17LinearCombinationISK_Li1EffLNS1L_9ScaleType4KindE0ELNS_15FloatRoundStyleE2ESK_EENS1_15EpilogueDefaultEEEEEvvEEEEvNT_6ParamsE --------------------------
	.section	.nv.info._ZN7cutlass13device_kernelINS_4gemm6kernel13GemmUniversalIN4cute5tupleIJiiiiEEENS1_10collective13CollectiveMmaINS1_34MainloopSm90TmaGmmaWarpSpecializedILi11ENS5_IJNS4_1CILi2EEENSA_ILi1EEESC_EEENS1_35KernelTmaWarpSpecializedCooperativeEEENS5_IJNSA_ILi512EEENSA_ILi112EEENSA_ILi16EEEEEENS_10bfloat16_tENS5_IJlSC_lEEESK_SL_NS4_8TiledMMAINS4_8MMA_AtomIJNS4_4SM904GMMA27MMA_64x16x16_F32BF16BF16_SSILNSP_5MajorE0ELSR_0ELNSP_7ScaleInE1ELSS_1EEEEEENS4_6LayoutISD_NS5_IJSC_NSA_ILi0EEESW_EEEEENS5_IJNS4_10UnderscoreESZ_SZ_EEEEENS4_13SM90_TMA_LOADENS4_14ComposedLayoutINS4_7SwizzleILi1ELi4ELi3EEENS4_18smem_ptr_flag_bitsILi16EEENSV_INS5_IJNSA_ILi8EEESI_EEENS5_IJSI_SC_EEEEEEEvNS4_8identityENS4_23SM90_TMA_LOAD_MULTICASTES1C_vS1D_EENS_8epilogue10collective6detail29Sm90TmaWarpSpecializedAdapterINS1H_15DefaultEpilogueISK_SL_SL_NS1G_6thread17LinearCombinationISK_Li1EffLNS1L_9ScaleType4KindE0ELNS_15FloatRoundStyleE2ESK_EENS1_15EpilogueDefaultEEEEEvvEEEEvNT_6ParamsE,"",@"SHT_CUDA_INFO"
	.sectionflags	@""
	.align	4


	//----- nvinfo : EIATTR_CUDA_API_VERSION
	.align		4
        /*0000*/ 	.byte	0x04, 0x37
        /*0002*/ 	.short	(.L_21 - .L_20)
.L_20:
        /*0004*/ 	.word	0x00000082


	//----- nvinfo : EIATTR_KPARAM_INFO
	.align		4
.L_21:
        /*0008*/ 	.byte	0x04, 0x17
        /*000a*/ 	.short	(.L_23 - .L_22)
.L_22:
        /*000c*/ 	.word	0x00000000
        /*0010*/ 	.short	0x0000
        /*0012*/ 	.short	0x0070
        /*0014*/ 	.byte	0x00, 0xf0, 0x01, 0x10


	//----- nvinfo : EIATTR_SPARSE_MMA_MASK
	.align		4
.L_23:
        /*0018*/ 	.byte	0x03, 0x50
        /*001a*/ 	.short	0x0000


	//----- nvinfo : EIATTR_MAXREG_COUNT
	.align		4
        /*001c*/ 	.byte	0x03, 0x1b
        /*001e*/ 	.short	0x00a8


	//----- nvinfo : EIATTR_NUM_BARRIERS
	.align		4
        /*0020*/ 	.byte	0x02, 0x4c
        /*0022*/ 	.byte	0x01
	.zero		1


	//----- nvinfo : EIATTR_EXTERNS
	.align		4
        /*0024*/ 	.byte	0x04, 0x0f
        /*0026*/ 	.short	(.L_25 - .L_24)


	//   ....[0]....
	.align		4
.L_24:
        /*0028*/ 	.word	index@(__assertfail)


	//----- nvinfo : EIATTR_ANNOTATIONS
	.align		4
.L_25:
        /*002c*/ 	.byte	0x04, 0x55
        /*002e*/ 	.short	(.L_27 - .L_26)


	//   ....[0]....
.L_26:
        /*0030*/ 	.word	0x00000001
        /*0034*/ 	.byte	0x30, 0x08, 0x00, 0x00, 0x01, 0x00, 0x00, 0x00, 0x30, 0x0a, 0x00, 0x00, 0x01, 0x00, 0x00, 0x00
        /* <DEDUP_REMOVED lines=192> */
        /*0c44*/ 	.byte	0x80, 0x37, 0x01, 0x00


	//----- nvinfo : EIATTR_MERCURY_ISA_VERSION
	.align		4
.L_27:
        /*0c48*/ 	.byte	0x03, 0x5f
        /*0c4a*/ 	.short	0x0101


	//----- nvinfo : EIATTR_INT_WARP_WIDE_INSTR_OFFSETS
	.align		4
        /*0c4c*/ 	.byte	0x04, 0x31
        /*0c4e*/ 	.short	(.L_29 - .L_28)


	//   ....[0]....
.L_28:
        /*0c50*/ 	.word	0x00000670


	//   ....[1]....
        /*0c54*/ 	.word	0x00000690


	//   ....[2]....
        /*0c58*/ 	.word	0x00000800


	//----- nvinfo : EIATTR_COOP_GROUP_MASK_REGIDS
	.align		4
.L_29:
        /*0c5c*/ 	.byte	0x04, 0x29
        /*0c5e*/ 	.short	(.L_31 - .L_30)


	//   ....[0]....
.L_30:
        /*0c60*/ 	.word	0xffffffff


	//   ....[1]....
        /*0c64*/ 	.word	0xffffffff


	//   ....[2]....
        /*0c68*/ 	.word	0xffffffff


	//   ....[3]....
        /*0c6c*/ 	.word	0xffffffff


	//   ....[4]....
        /*0c70*/ 	.word	0xffffffff


	//   ....[5]....
        /*0c74*/ 	.word	0xffffffff


	//----- nvinfo : EIATTR_COOP_GROUP_INSTR_OFFSETS
	.align		4
.L_31:
        /*0c78*/ 	.byte	0x04, 0x28
        /*0c7a*/ 	.short	(.L_33 - .L_32)


	//   ....[0]....
.L_32:
        /*0c7c*/ 	.word	0x00000070


	//   ....[1]....
        /*0c80*/ 	.word	0x00000080


	//   ....[2]....
        /*0c84*/ 	.word	0x000001a0


	//   ....[3]....
        /*0c88*/ 	.word	0x000004d0


	//   ....[4]....
        /*0c8c*/ 	.word	0x00000940


	//   ....[5]....
        /*0c90*/ 	.word	0x00001400


	//----- nvinfo : EIATTR_REG_RECONFIG
	.align		4
.L_33:
        /*0c94*/ 	.byte	0x01, 0x54
	.zero		2


	//----- nvinfo : EIATTR_SYSCALL_OFFSETS
	.align		4
        /*0c98*/ 	.byte	0x04, 0x46
        /*0c9a*/ 	.short	(.L_35 - .L_34)


	//   ....[0]....
.L_34:
        /*0c9c*/ 	.word	0x000015b0


	//----- nvinfo : EIATTR_MBARRIER_INSTR_OFFSETS
	.align		4
.L_35:
        /*0ca0*/ 	.byte	0x04, 0x39
        /*0ca2*/ 	.short	(.L_37 - .L_36)


	//   ....[0]....
.L_36:
        /*0ca4*/ 	.word	0x00000340
        /*0ca8*/ 	.word	0x000000ff
        /*0cac*/ 	.word	0x00000000
        /*0cb0*/ 	.short	0x0100
        /*0cb2*/ 	.byte	0x09
	.zero		1


	//   ....[1]....
        /*0cb4*/ 	.word	0x00000350
        /*0cb8*/ 	.word	0x000000ff
        /*0cbc*/ 	.word	0x00000058
        /*0cc0*/ 	.short	0x0100
        /*0cc2*/ 	.byte	0x09
	.zero		1


	//   ....[2]....
        /*0cc4*/ 	.word	0x00000360
        /*0cc8*/ 	.word	0x000000ff
        /*0ccc*/ 	.word	0x00000008
        /*0cd0*/ 	.short	0x0100
        /*0cd2*/ 	.byte	0x09
	.zero		1


	//   ....[3]....
        /*0cd4*/ 	.word	0x00000370
        /*0cd8*/ 	.word	0x000000ff
        /*0cdc*/ 	.word	0x00000060
        /*0ce0*/ 	.short	0x0100
        /*0ce2*/ 	.byte	0x09
	.zero		1


	//   ....[4]....
        /*0ce4*/ 	.word	0x00000380
        /*0ce8*/ 	.word	0x000000ff
        /*0cec*/ 	.word	0x00000010
        /*0cf0*/ 	.short	0x0100
        /*0cf2*/ 	.byte	0x09
	.zero		1


	//   ....[5]....
        /*0cf4*/ 	.word	0x00000390
        /*0cf8*/ 	.word	0x000000ff
        /*0cfc*/ 	.word	0x00000068
        /*0d00*/ 	.short	0x0100
        /*0d02*/ 	.byte	0x09
	.zero		1


	//   ....[6]....
        /*0d04*/ 	.word	0x000003a0
        /*0d08*/ 	.word	0x000000ff
        /*0d0c*/ 	.word	0x00000018
        /*0d10*/ 	.short	0x0100
        /*0d12*/ 	.byte	0x09
	.zero		1


	//   ....[7]....
        /*0d14*/ 	.word	0x000003b0
        /*0d18*/ 	.word	0x000000ff
        /*0d1c*/ 	.word	0x00000070
        /*0d20*/ 	.short	0x0100
        /*0d22*/ 	.byte	0x09
	.zero		1


	//   ....[8]....
        /*0d24*/ 	.word	0x000003c0
        /*0d28*/ 	.word	0x000000ff
        /*0d2c*/ 	.word	0x00000020
        /*0d30*/ 	.short	0x0100
        /*0d32*/ 	.byte	0x09
	.zero		1


	//   ....[9]....
        /*0d34*/ 	.word	0x000003d0
        /*0d38*/ 	.word	0x000000ff
        /*0d3c*/ 	.word	0x00000078
        /*0d40*/ 	.short	0x0100
        /*0d42*/ 	.byte	0x09
	.zero		1


	//   ....[10]....
        /*0d44*/ 	.word	0x000003e0
        /*0d48*/ 	.word	0x000000ff
        /*0d4c*/ 	.word	0x00000028
        /*0d50*/ 	.short	0x0100
        /*0d52*/ 	.byte	0x09
	.zero		1


	//   ....[11]....
        /*0d54*/ 	.word	0x000003f0
        /*0d58*/ 	.word	0x000000ff
        /*0d5c*/ 	.word	0x00000080
        /*0d60*/ 	.short	0x0100
        /*0d62*/ 	.byte	0x09
	.zero		1


	//   ....[12]....
        /*0d64*/ 	.word	0x00000400
        /*0d68*/ 	.word	0x000000ff
        /*0d6c*/ 	.word	0x00000030
        /*0d70*/ 	.short	0x0100
        /*0d72*/ 	.byte	0x09
	.zero		1


	//   ....[13]....
        /*0d74*/ 	.word	0x00000410
        /*0d78*/ 	.word	0x000000ff
        /*0d7c*/ 	.word	0x00000088
        /*0d80*/ 	.short	0x0100
        /*0d82*/ 	.byte	0x09
	.zero		1


	//   ....[14]....
        /*0d84*/ 	.word	0x00000420
        /*0d88*/ 	.word	0x000000ff
        /*0d8c*/ 	.word	0x00000038
        /*0d90*/ 	.short	0x0100
        /*0d92*/ 	.byte	0x09
	.zero		1


	//   ....[15]....
        /*0d94*/ 	.word	0x00000430
        /*0d98*/ 	.word	0x000000ff
        /*0d9c*/ 	.word	0x00000090
        /*0da0*/ 	.short	0x0100
        /*0da2*/ 	.byte	0x09
	.zero		1


	//   ....[16]....
        /*0da4*/ 	.word	0x00000440
        /*0da8*/ 	.word	0x000000ff
        /*0dac*/ 	.word	0x00000040
        /*0db0*/ 	.short	0x0100
        /*0db2*/ 	.byte	0x09
	.zero		1


	//   ....[17]....
        /*0db4*/ 	.word	0x00000450
        /*0db8*/ 	.word	0x000000ff
        /*0dbc*/ 	.word	0x00000098
        /*0dc0*/ 	.short	0x0100
        /*0dc2*/ 	.byte	0x09
	.zero		1


	//   ....[18]....
        /*0dc4*/ 	.word	0x00000460
        /*0dc8*/ 	.word	0x000000ff
        /*0dcc*/ 	.word	0x00000048
        /*0dd0*/ 	.short	0x0100
        /*0dd2*/ 	.byte	0x09
	.zero		1


	//   ....[19]....
        /*0dd4*/ 	.word	0x00000470
        /*0dd8*/ 	.word	0x000000ff
        /*0ddc*/ 	.word	0x000000a0
        /*0de0*/ 	.short	0x0100
        /*0de2*/ 	.byte	0x09
	.zero		1


	//   ....[20]....
        /*0de4*/ 	.word	0x00000480
        /*0de8*/ 	.word	0x000000ff
        /*0dec*/ 	.word	0x00000050
        /*0df0*/ 	.short	0x0100
        /*0df2*/ 	.byte	0x09
	.zero		1


	//   ....[21]....
        /*0df4*/ 	.word	0x00000490
        /*0df8*/ 	.word	0x000000ff
        /*0dfc*/ 	.word	0x000000a8
        /*0e00*/ 	.short	0x0100
        /*0e02*/ 	.byte	0x09
	.zero		1


	//   ....[22]....
        /*0e04*/ 	.word	0x00000880
        /*0e08*/ 	.word	0x000000ff
        /*0e0c*/ 	.word	0x000000c0
        /*0e10*/ 	.short	0x0100
        /*0e12*/ 	.byte	0x06
	.zero		1


	//   ....[23]....
        /*0e14*/ 	.word	0x000008f0
        /*0e18*/ 	.word	0x000000ff
        /*0e1c*/ 	.word	0x000000c8
        /*0e20*/ 	.short	0x0100
        /*0e22*/ 	.byte	0x06
	.zero		1


	//   ....[24]....
        /*0e24*/ 	.word	0x00001650
        /*0e28*/ 	.word	0x00000003
        /*0e2c*/ 	.word	0x00000000
        /*0e30*/ 	.short	0x010a
        /*0e32*/ 	.byte	0x3f
	.zero		1


	//   ....[25]....
        /*0e34*/ 	.word	0x00001690
        /*0e38*/ 	.word	0x00000003
        /*0e3c*/ 	.word	0x00000000
        /*0e40*/ 	.short	0x010a
        /*0e42*/ 	.byte	0x3f
	.zero		1


	//   ....[26]....
        /*0e44*/ 	.word	0x00002290
        /*0e48*/ 	.word	0x000000ff
        /*0e4c*/ 	.word	0x00000000
        /*0e50*/ 	.short	0x010a
        /*0e52*/ 	.byte	0x04
	.zero		1


	//   ....[27]....
        /*0e54*/ 	.word	0x000022d0
        /*0e58*/ 	.word	0x000000ff
        /*0e5c*/ 	.word	0x00000000
        /*0e60*/ 	.short	0x010a
        /*0e62*/ 	.byte	0x04
	.zero		1


	//   ....[28]....
        /*0e64*/ 	.word	0x00002ed0
        /*0e68*/ 	.word	0x00000000
        /*0e6c*/ 	.word	0x00000000
        /*0e70*/ 	.short	0x0101
        /*0e72*/ 	.byte	0x3f
	.zero		1


	//   ....[29]....
        /*0e74*/ 	.word	0x000030b0
        /*0e78*/ 	.word	0x00000000
        /*0e7c*/ 	.word	0x00000000
        /*0e80*/ 	.short	0x0101
        /*0e82*/ 	.byte	0x3f
	.zero		1


	//   ....[30]....
        /*0e84*/ 	.word	0x000132e0
        /*0e88*/ 	.word	0x00000007
        /*0e8c*/ 	.word	0x00000058
        /*0e90*/ 	.short	0x010a
        /*0e92*/ 	.byte	0x3f
	.zero		1


	//   ....[31]....
        /*0e94*/ 	.word	0x00013680
        /*0e98*/ 	.word	0x00000002
        /*0e9c*/ 	.word	0x000000c8
        /*0ea0*/ 	.short	0x0101
        /*0ea2*/ 	.byte	0x3f
	.zero		1


	//   ....[32]....
        /*0ea4*/ 	.word	0x00013e50
        /*0ea8*/ 	.word	0x00000005
        /*0eac*/ 	.word	0x00000000
        /*0eb0*/ 	.short	0x010a
        /*0eb2*/ 	.byte	0x3f
	.zero		1


	//   ....[33]....
        /*0eb4*/ 	.word	0x00013ee0
        /*0eb8*/ 	.word	0x00000007
        /*0ebc*/ 	.word	0x00000000
        /*0ec0*/ 	.short	0x010a
        /*0ec2*/ 	.byte	0x3f
	.zero		1


	//   ....[34]....
        /*0ec4*/ 	.word	0x00013f70
        /*0ec8*/ 	.word	0x00000007
        /*0ecc*/ 	.word	0x00000000
        /*0ed0*/ 	.short	0x010a
        /*0ed2*/ 	.byte	0x3f
	.zero		1


	//   ....[35]....
        /*0ed4*/ 	.word	0x00014000
        /*0ed8*/ 	.word	0x00000007
        /*0edc*/ 	.word	0x00000000
        /*0ee0*/ 	.short	0x010a
        /*0ee2*/ 	.byte	0x3f
	.zero		1


	//   ....[36]....
        /*0ee4*/ 	.word	0x00014090
        /*0ee8*/ 	.word	0x00000007
        /*0eec*/ 	.word	0x00000000
        /*0ef0*/ 	.short	0x010a
        /*0ef2*/ 	.byte	0x3f
	.zero		1


	//   ....[37]....
        /*0ef4*/ 	.word	0x00014120
        /*0ef8*/ 	.word	0x00000007
        /*0efc*/ 	.word	0x00000000
        /*0f00*/ 	.short	0x010a
        /*0f02*/ 	.byte	0x3f
	.zero		1


	//   ....[38]....
        /*0f04*/ 	.word	0x000141b0
        /*0f08*/ 	.word	0x00000007
        /*0f0c*/ 	.word	0x00000000
        /*0f10*/ 	.short	0x010a
        /*0f12*/ 	.byte	0x3f
	.zero		1


	//   ....[39]....
        /*0f14*/ 	.word	0x00014240
        /*0f18*/ 	.word	0x00000007
        /*0f1c*/ 	.word	0x00000000
        /*0f20*/ 	.short	0x010a
        /*0f22*/ 	.byte	0x3f
	.zero		1


	//   ....[40]....
        /*0f24*/ 	.word	0x000142d0
        /*0f28*/ 	.word	0x00000007
        /*0f2c*/ 	.word	0x00000000
        /*0f30*/ 	.short	0x010a
        /*0f32*/ 	.byte	0x3f
	.zero		1


	//   ....[41]....
        /*0f34*/ 	.word	0x00014360
        /*0f38*/ 	.word	0x00000007
        /*0f3c*/ 	.word	0x00000000
        /*0f40*/ 	.short	0x010a
        /*0f42*/ 	.byte	0x3f
	.zero		1


	//   ....[42]....
        /*0f44*/ 	.word	0x000143f0
        /*0f48*/ 	.word	0x00000003
        /*0f4c*/ 	.word	0x00000000
        /*0f50*/ 	.short	0x010a
        /*0f52*/ 	.byte	0x3f
	.zero		1


	//   ....[43]....
        /*0f54*/ 	.word	0x00014450
        /*0f58*/ 	.word	0x00000003
        /*0f5c*/ 	.word	0x00000000
        /*0f60*/ 	.short	0x010a
        /*0f62*/ 	.byte	0x3f
	.zero		1


	//   ....[44]....
        /*0f64*/ 	.word	0x000144b0
        /*0f68*/ 	.word	0x00000006
        /*0f6c*/ 	.word	0x00000000
        /*0f70*/ 	.short	0x010a
        /*0f72*/ 	.byte	0x3f
	.zero		1


	//   ....[45]....
        /*0f74*/ 	.word	0x00014580
        /*0f78*/ 	.word	0x00000007
        /*0f7c*/ 	.word	0x00000058
        /*0f80*/ 	.short	0x010a
        /*0f82*/ 	.byte	0x3f
	.zero		1


	//   ....[46]....
        /*0f84*/ 	.word	0x00014650
        /*0f88*/ 	.word	0x00000005
        /*0f8c*/ 	.word	0x00000000
        /*0f90*/ 	.short	0x010a
        /*0f92*/ 	.byte	0x3f
	.zero		1


	//   ....[47]....
        /*0f94*/ 	.word	0x000146a0
        /*0f98*/ 	.word	0x00000007
        /*0f9c*/ 	.word	0x00000000
        /*0fa0*/ 	.short	0x010a
        /*0fa2*/ 	.byte	0x3f
	.zero		1


	//   ....[48]....
        /*0fa4*/ 	.word	0x000146f0
        /*0fa8*/ 	.word	0x00000007
        /*0fac*/ 	.word	0x00000000
        /*0fb0*/ 	.short	0x010a
        /*0fb2*/ 	.byte	0x3f
	.zero		1


	//   ....[49]....
        /*0fb4*/ 	.word	0x00014740
        /*0fb8*/ 	.word	0x00000007
        /*0fbc*/ 	.word	0x00000000
        /*0fc0*/ 	.short	0x010a
        /*0fc2*/ 	.byte	0x3f
	.zero		1


	//   ....[50]....
        /*0fc4*/ 	.word	0x00014790
        /*0fc8*/ 	.word	0x00000007
        /*0fcc*/ 	.word	0x00000000
        /*0fd0*/ 	.short	0x010a
        /*0fd2*/ 	.byte	0x3f
	.zero		1


	//   ....[51]....
        /*0fd4*/ 	.word	0x000147e0
        /*0fd8*/ 	.word	0x00000007
        /*0fdc*/ 	.word	0x00000000
        /*0fe0*/ 	.short	0x010a
        /*0fe2*/ 	.byte	0x3f
	.zero		1


	//   ....[52]....
        /*0fe4*/ 	.word	0x00014830
        /*0fe8*/ 	.word	0x00000007
        /*0fec*/ 	.word	0x00000000
        /*0ff0*/ 	.short	0x010a
        /*0ff2*/ 	.byte	0x3f
	.zero		1


	//   ....[53]....
        /*0ff4*/ 	.word	0x00014880
        /*0ff8*/ 	.word	0x00000007
        /*0ffc*/ 	.word	0x00000000
        /*1000*/ 	.short	0x010a
        /*1002*/ 	.byte	0x3f
	.zero		1


	//   ....[54]....
        /*1004*/ 	.word	0x000148d0
        /*1008*/ 	.word	0x00000007
        /*100c*/ 	.word	0x00000000
        /*1010*/ 	.short	0x010a
        /*1012*/ 	.byte	0x3f
	.zero		1


	//   ....[55]....
        /*1014*/ 	.word	0x00014920
        /*1018*/ 	.word	0x00000007
        /*101c*/ 	.word	0x00000000
        /*1020*/ 	.short	0x010a
        /*1022*/ 	.byte	0x3f
	.zero		1


	//----- nvinfo : EIATTR_NUM_MBARRIERS
	.align		4
.L_37:
        /*1024*/ 	.byte	0x03, 0x38
        /*1026*/ 	.short	0x0018


	//----- nvinfo : EIATTR_EXIT_INSTR_OFFSETS
	.align		4
        /*1028*/ 	.byte	0x04, 0x1c
        /*102a*/ 	.short	(.L_39 - .L_38)


	//   ....[0]....
.L_38:
        /*102c*/ 	.word	0x00000ad0


	//   ....[1]....
        /*1030*/ 	.word	0x00001320


	//   ....[2]....
        /*1034*/ 	.word	0x000129c0


	//   ....[3]....
        /*1038*/ 	.word	0x00012f70


	//   ....[4]....
        /*103c*/ 	.word	0x00014440


	//----- nvinfo : EIATTR_MAX_THREADS
	.align		4
.L_39:
        /*1040*/ 	.byte	0x04, 0x05
        /*1042*/ 	.short	(.L_41 - .L_40)
.L_40:
        /*1044*/ 	.word	0x00000180
        /*1048*/ 	.word	0x00000001
        /*104c*/ 	.word	0x00000001


	//----- nvinfo : EIATTR_CRS_STACK_SIZE
	.align		4
.L_41:
        /*1050*/ 	.byte	0x04, 0x1e
        /*1052*/ 	.short	(.L_43 - .L_42)
.L_42:
        /*1054*/ 	.word	0x00000000


	//----- nvinfo : EIATTR_CBANK_PARAM_SIZE
	.align		4
.L_43:
        /*1058*/ 	.byte	0x03, 0x19
        /*105a*/ 	.short	0x0470


	//----- nvinfo : EIATTR_PARAM_CBANK
	.align		4
        /*105c*/ 	.byte	0x04, 0x0a
        /*105e*/ 	.short	(.L_45 - .L_44)
	.align		4
.L_44:
        /*1060*/ 	.word	index@(.nv.constant0._ZN7cutlass13device_kernelINS_4gemm6kernel13GemmUniversalIN4cute5tupleIJiiiiEEENS1_10collective13CollectiveMmaINS1_34MainloopSm90TmaGmmaWarpSpecializedILi11ENS5_IJNS4_1CILi2EEENSA_ILi1EEESC_EEENS1_35KernelTmaWarpSpecializedCooperativeEEENS5_IJNSA_ILi512EEENSA_ILi112EEENSA_ILi16EEEEEENS_10bfloat16_tENS5_IJlSC_lEEESK_SL_NS4_8TiledMMAINS4_8MMA_AtomIJNS4_4SM904GMMA27MMA_64x16x16_F32BF16BF16_SSILNSP_5MajorE0ELSR_0ELNSP_7ScaleInE1ELSS_1EEEEEENS4_6LayoutISD_NS5_IJSC_NSA_ILi0EEESW_EEEEENS5_IJNS4_10UnderscoreESZ_SZ_EEEEENS4_13SM90_TMA_LOADENS4_14ComposedLayoutINS4_7SwizzleILi1ELi4ELi3EEENS4_18smem_ptr_flag_bitsILi16EEENSV_INS5_IJNSA_ILi8EEESI_EEENS5_IJSI_SC_EEEEEEEvNS4_8identityENS4_23SM90_TMA_LOAD_MULTICASTES1C_vS1D_EENS_8epilogue10collective6detail29Sm90TmaWarpSpecializedAdapterINS1H_15DefaultEpilogueISK_SL_SL_NS1G_6thread17LinearCombinationISK_Li1EffLNS1L_9ScaleType4KindE0ELNS_15FloatRoundStyleE2ESK_EENS1_15EpilogueDefaultEEEEEvvEEEEvNT_6ParamsE)
        /*1064*/ 	.short	0x0210
        /*1066*/ 	.short	0x0470


	//----- nvinfo : EIATTR_SW_WAR
	.align		4
.L_45:
        /*1068*/ 	.byte	0x04, 0x36
        /*106a*/ 	.short	(.L_47 - .L_46)
.L_46:
        /*106c*/ 	.word	0x00000008
.L_47:


//--------------------- .nv.callgraph             --------------------------
	.section	.nv.callgraph,"",@"SHT_CUDA_CALLGRAPH"
	.align	4
	.sectionentsize	8
	.align		4
        /*0000*/ 	.word	0x00000000
	.align		4
        /*0004*/ 	.word	0xffffffff
	.align		4
        /*0008*/ 	.word	index@(_ZN7cutlass13device_kernelINS_4gemm6kernel13GemmUniversalIN4cute5tupleIJiiiiEEENS1_10collective13CollectiveMmaINS1_34MainloopSm90TmaGmmaWarpSpecializedILi11ENS5_IJNS4_1CILi2EEENSA_ILi1EEESC_EEENS1_35KernelTmaWarpSpecializedCooperativeEEENS5_IJNSA_ILi512EEENSA_ILi112EEENSA_ILi16EEEEEENS_10bfloat16_tENS5_IJlSC_lEEESK_SL_NS4_8TiledMMAINS4_8MMA_AtomIJNS4_4SM904GMMA27MMA_64x16x16_F32BF16BF16_SSILNSP_5MajorE0ELSR_0ELNSP_7ScaleInE1ELSS_1EEEEEENS4_6LayoutISD_NS5_IJSC_NSA_ILi0EEESW_EEEEENS5_IJNS4_10UnderscoreESZ_SZ_EEEEENS4_13SM90_TMA_LOADENS4_14ComposedLayoutINS4_7SwizzleILi1ELi4ELi3EEENS4_18smem_ptr_flag_bitsILi16EEENSV_INS5_IJNSA_ILi8EEESI_EEENS5_IJSI_SC_EEEEEEEvNS4_8identityENS4_23SM90_TMA_LOAD_MULTICASTES1C_vS1D_EENS_8epilogue10collective6detail29Sm90TmaWarpSpecializedAdapterINS1H_15DefaultEpilogueISK_SL_SL_NS1G_6thread17LinearCombinationISK_Li1EffLNS1L_9ScaleType4KindE0ELNS_15FloatRoundStyleE2ESK_EENS1_15EpilogueDefaultEEEEEvvEEEEvNT_6ParamsE)
	.align		4
        /*000c*/ 	.word	index@(__assertfail)
	.align		4
        /*0010*/ 	.word	0x00000000
	.align		4
        /*0014*/ 	.word	0xfffffffe
	.align		4
        /*0018*/ 	.word	0x00000000
	.align		4
        /*001c*/ 	.word	0xfffffffd
	.align		4
        /*0020*/ 	.word	0x00000000
	.align		4
        /*0024*/ 	.word	0xfffffffc


//--------------------- .nv.constant4             --------------------------
	.section	.nv.constant4,"a",@progbits
	.align	8
	.align		8
.nv.constant4:
        /*0000*/ 	.dword	__assertfail
	.align		8
        /*0008*/ 	.dword	__unnamed_1
	.align		8
        /*0010*/ 	.dword	_ZN40_INTERNAL_9162111f_4_k_cu_5f7de205_169204cuda3std3__45__cpo5beginE
	.align		8
        /*0018*/ 	.dword	_ZN40_INTERNAL_9162111f_4_k_cu_5f7de205_169204cuda3std3__45__cpo3endE
	.align		8
        /*0020*/ 	.dword	_ZN40_INTERNAL_9162111f_4_k_cu_5f7de205_169204cuda3std3__45__cpo6cbeginE
	.align		8
        /*0028*/ 	.dword	_ZN40_INTERNAL_9162111f_4_k_cu_5f7de205_169204cuda3std3__45__cpo4cendE
	.align		8
        /*0030*/ 	.dword	_ZN40_INTERNAL_9162111f_4_k_cu_5f7de205_169204cuda3std3__442_GLOBAL__N__9162111f_4_k_cu_5f7de205_169206ignoreE
	.align		8
        /*0038*/ 	.dword	_ZN40_INTERNAL_9162111f_4_k_cu_5f7de205_169204cuda3std3__419piecewise_constructE
	.align		8
        /*0040*/ 	.dword	_ZN40_INTERNAL_9162111f_4_k_cu_5f7de205_169204cuda3std3__48in_placeE
	.align		8
        /*0048*/ 	.dword	_ZN40_INTERNAL_9162111f_4_k_cu_5f7de205_169204cuda3std6ranges3__45__cpo4swapE
	.align		8
        /*0050*/ 	.dword	_ZN40_INTERNAL_9162111f_4_k_cu_5f7de205_169204cuda3std6ranges3__45__cpo9iter_moveE
	.align		8
        /*0058*/ 	.dword	_ZN40_INTERNAL_9162111f_4_k_cu_5f7de205_169204cute7productE
	.align		8
        /*0060*/ 	.dword	_ZN40_INTERNAL_9162111f_4_k_cu_5f7de205_169204cute1_E
	.align		8
        /*0068*/ 	.dword	$str$22
	.align		8
        /*0070*/ 	.dword	$str$23


//--------------------- .text._ZN7cutlass13device_kernelINS_4gemm6kernel13GemmUniversalIN4cute5tupleIJiiiiEEENS1_10collective13CollectiveMmaINS1_34MainloopSm90TmaGmmaWarpSpecializedILi11ENS5_IJNS4_1CILi2EEENSA_ILi1EEESC_EEENS1_35KernelTmaWarpSpecializedCooperativeEEENS5_IJNSA_ILi512EEENSA_ILi112EEENSA_ILi16EEEEEENS_10bfloat16_tENS5_IJlSC_lEEESK_SL_NS4_8TiledMMAINS4_8MMA_AtomIJNS4_4SM904GMMA27MMA_64x16x16_F32BF16BF16_SSILNSP_5MajorE0ELSR_0ELNSP_7ScaleInE1ELSS_1EEEEEENS4_6LayoutISD_NS5_IJSC_NSA_ILi0EEESW_EEEEENS5_IJNS4_10UnderscoreESZ_SZ_EEEEENS4_13SM90_TMA_LOADENS4_14ComposedLayoutINS4_7SwizzleILi1ELi4ELi3EEENS4_18smem_ptr_flag_bitsILi16EEENSV_INS5_IJNSA_ILi8EEESI_EEENS5_IJSI_SC_EEEEEEEvNS4_8identityENS4_23SM90_TMA_LOAD_MULTICASTES1C_vS1D_EENS_8epilogue10collective6detail29Sm90TmaWarpSpecializedAdapterINS1H_15DefaultEpilogueISK_SL_SL_NS1G_6thread17LinearCombinationISK_Li1EffLNS1L_9ScaleType4KindE0ELNS_15FloatRoundStyleE2ESK_EENS1_15EpilogueDefaultEEEEEvvEEEEvNT_6ParamsE --------------------------
	.section	.text._ZN7cutlass13device_kernelINS_4gemm6kernel13GemmUniversalIN4cute5tupleIJiiiiEEENS1_10collective13CollectiveMmaINS1_34MainloopSm90TmaGmmaWarpSpecializedILi11ENS5_IJNS4_1CILi2EEENSA_ILi1EEESC_EEENS1_35KernelTmaWarpSpecializedCooperativeEEENS5_IJNSA_ILi512EEENSA_ILi112EEENSA_ILi16EEEEEENS_10bfloat16_tENS5_IJlSC_lEEESK_SL_NS4_8TiledMMAINS4_8MMA_AtomIJNS4_4SM904GMMA27MMA_64x16x16_F32BF16BF16_SSILNSP_5MajorE0ELSR_0ELNSP_7ScaleInE1ELSS_1EEEEEENS4_6LayoutISD_NS5_IJSC_NSA_ILi0EEESW_EEEEENS5_IJNS4_10UnderscoreESZ_SZ_EEEEENS4_13SM90_TMA_LOADENS4_14ComposedLayoutINS4_7SwizzleILi1ELi4ELi3EEENS4_18smem_ptr_flag_bitsILi16EEENSV_INS5_IJNSA_ILi8EEESI_EEENS5_IJSI_SC_EEEEEEEvNS4_8identityENS4_23SM90_TMA_LOAD_MULTICASTES1C_vS1D_EENS_8epilogue10collective6detail29Sm90TmaWarpSpecializedAdapterINS1H_15DefaultEpilogueISK_SL_SL_NS1G_6thread17LinearCombinationISK_Li1EffLNS1L_9ScaleType4KindE0ELNS_15FloatRoundStyleE2ESK_EENS1_15EpilogueDefaultEEEEEvvEEEEvNT_6ParamsE,"ax",@progbits
	.align	128
.text._ZN7cutlass13device_kernelINS_4gemm6kernel13GemmUniversalIN4cute5tupleIJiiiiEEENS1_10collective13CollectiveMmaINS1_34MainloopSm90TmaGmmaWarpSpecializedILi11ENS5_IJNS4_1CILi2EEENSA_ILi1EEESC_EEENS1_35KernelTmaWarpSpecializedCooperativeEEENS5_IJNSA_ILi512EEENSA_ILi112EEENSA_ILi16EEEEEENS_10bfloat16_tENS5_IJlSC_lEEESK_SL_NS4_8TiledMMAINS4_8MMA_AtomIJNS4_4SM904GMMA27MMA_64x16x16_F32BF16BF16_SSILNSP_5MajorE0ELSR_0ELNSP_7ScaleInE1ELSS_1EEEEEENS4_6LayoutISD_NS5_IJSC_NSA_ILi0EEESW_EEEEENS5_IJNS4_10UnderscoreESZ_SZ_EEEEENS4_13SM90_TMA_LOADENS4_14ComposedLayoutINS4_7SwizzleILi1ELi4ELi3EEENS4_18smem_ptr_flag_bitsILi16EEENSV_INS5_IJNSA_ILi8EEESI_EEENS5_IJSI_SC_EEEEEEEvNS4_8identityENS4_23SM90_TMA_LOAD_MULTICASTES1C_vS1D_EENS_8epilogue10collective6detail29Sm90TmaWarpSpecializedAdapterINS1H_15DefaultEpilogueISK_SL_SL_NS1G_6thread17LinearCombinationISK_Li1EffLNS1L_9ScaleType4KindE0ELNS_15FloatRoundStyleE2ESK_EENS1_15EpilogueDefaultEEEEEvvEEEEvNT_6ParamsE:
        .type           _ZN7cutlass13device_kernelINS_4gemm6kernel13GemmUniversalIN4cute5tupleIJiiiiEEENS1_10collective13CollectiveMmaINS1_34MainloopSm90TmaGmmaWarpSpecializedILi11ENS5_IJNS4_1CILi2EEENSA_ILi1EEESC_EEENS1_35KernelTmaWarpSpecializedCooperativeEEENS5_IJNSA_ILi512EEENSA_ILi112EEENSA_ILi16EEEEEENS_10bfloat16_tENS5_IJlSC_lEEESK_SL_NS4_8TiledMMAINS4_8MMA_AtomIJNS4_4SM904GMMA27MMA_64x16x16_F32BF16BF16_SSILNSP_5MajorE0ELSR_0ELNSP_7ScaleInE1ELSS_1EEEEEENS4_6LayoutISD_NS5_IJSC_NSA_ILi0EEESW_EEEEENS5_IJNS4_10UnderscoreESZ_SZ_EEEEENS4_13SM90_TMA_LOADENS4_14ComposedLayoutINS4_7SwizzleILi1ELi4ELi3EEENS4_18smem_ptr_flag_bitsILi16EEENSV_INS5_IJNSA_ILi8EEESI_EEENS5_IJSI_SC_EEEEEEEvNS4_8identityENS4_23SM90_TMA_LOAD_MULTICASTES1C_vS1D_EENS_8epilogue10collective6detail29Sm90TmaWarpSpecializedAdapterINS1H_15DefaultEpilogueISK_SL_SL_NS1G_6thread17LinearCombinationISK_Li1EffLNS1L_9ScaleType4KindE0ELNS_15FloatRoundStyleE2ESK_EENS1_15EpilogueDefaultEEEEEvvEEEEvNT_6ParamsE,@function
        .size           _ZN7cutlass13device_kernelINS_4gemm6kernel13GemmUniversalIN4cute5tupleIJiiiiEEENS1_10collective13CollectiveMmaINS1_34MainloopSm90TmaGmmaWarpSpecializedILi11ENS5_IJNS4_1CILi2EEENSA_ILi1EEESC_EEENS1_35KernelTmaWarpSpecializedCooperativeEEENS5_IJNSA_ILi512EEENSA_ILi112EEENSA_ILi16EEEEEENS_10bfloat16_tENS5_IJlSC_lEEESK_SL_NS4_8TiledMMAINS4_8MMA_AtomIJNS4_4SM904GMMA27MMA_64x16x16_F32BF16BF16_SSILNSP_5MajorE0ELSR_0ELNSP_7ScaleInE1ELSS_1EEEEEENS4_6LayoutISD_NS5_IJSC_NSA_ILi0EEESW_EEEEENS5_IJNS4_10UnderscoreESZ_SZ_EEEEENS4_13SM90_TMA_LOADENS4_14ComposedLayoutINS4_7SwizzleILi1ELi4ELi3EEENS4_18smem_ptr_flag_bitsILi16EEENSV_INS5_IJNSA_ILi8EEESI_EEENS5_IJSI_SC_EEEEEEEvNS4_8identityENS4_23SM90_TMA_LOAD_MULTICASTES1C_vS1D_EENS_8epilogue10collective6detail29Sm90TmaWarpSpecializedAdapterINS1H_15DefaultEpilogueISK_SL_SL_NS1G_6thread17LinearCombinationISK_Li1EffLNS1L_9ScaleType4KindE0ELNS_15FloatRoundStyleE2ESK_EENS1_15EpilogueDefaultEEEEEvvEEEEvNT_6ParamsE,(.L_x_520 - _ZN7cutlass13device_kernelINS_4gemm6kernel13GemmUniversalIN4cute5tupleIJiiiiEEENS1_10collective13CollectiveMmaINS1_34MainloopSm90TmaGmmaWarpSpecializedILi11ENS5_IJNS4_1CILi2EEENSA_ILi1EEESC_EEENS1_35KernelTmaWarpSpecializedCooperativeEEENS5_IJNSA_ILi512EEENSA_ILi112EEENSA_ILi16EEEEEENS_10bfloat16_tENS5_IJlSC_lEEESK_SL_NS4_8TiledMMAINS4_8MMA_AtomIJNS4_4SM904GMMA27MMA_64x16x16_F32BF16BF16_SSILNSP_5MajorE0ELSR_0ELNSP_7ScaleInE1ELSS_1EEEEEENS4_6LayoutISD_NS5_IJSC_NSA_ILi0EEESW_EEEEENS5_IJNS4_10UnderscoreESZ_SZ_EEEEENS4_13SM90_TMA_LOADENS4_14ComposedLayoutINS4_7SwizzleILi1ELi4ELi3EEENS4_18smem_ptr_flag_bitsILi16EEENSV_INS5_IJNSA_ILi8EEESI_EEENS5_IJSI_SC_EEEEEEEvNS4_8identityENS4_23SM90_TMA_LOAD_MULTICASTES1C_vS1D_EENS_8epilogue10collective6detail29Sm90TmaWarpSpecializedAdapterINS1H_15DefaultEpilogueISK_SL_SL_NS1G_6thread17LinearCombinationISK_Li1EffLNS1L_9ScaleType4KindE0ELNS_15FloatRoundStyleE2ESK_EENS1_15EpilogueDefaultEEEEEvvEEEEvNT_6ParamsE)
        .other          _ZN7cutlass13device_kernelINS_4gemm6kernel13GemmUniversalIN4cute5tupleIJiiiiEEENS1_10collective13CollectiveMmaINS1_34MainloopSm90TmaGmmaWarpSpecializedILi11ENS5_IJNS4_1CILi2EEENSA_ILi1EEESC_EEENS1_35KernelTmaWarpSpecializedCooperativeEEENS5_IJNSA_ILi512EEENSA_ILi112EEENSA_ILi16EEEEEENS_10bfloat16_tENS5_IJlSC_lEEESK_SL_NS4_8TiledMMAINS4_8MMA_AtomIJNS4_4SM904GMMA27MMA_64x16x16_F32BF16BF16_SSILNSP_5MajorE0ELSR_0ELNSP_7ScaleInE1ELSS_1EEEEEENS4_6LayoutISD_NS5_IJSC_NSA_ILi0EEESW_EEEEENS5_IJNS4_10UnderscoreESZ_SZ_EEEEENS4_13SM90_TMA_LOADENS4_14ComposedLayoutINS4_7SwizzleILi1ELi4ELi3EEENS4_18smem_ptr_flag_bitsILi16EEENSV_INS5_IJNSA_ILi8EEESI_EEENS5_IJSI_SC_EEEEEEEvNS4_8identityENS4_23SM90_TMA_LOAD_MULTICASTES1C_vS1D_EENS_8epilogue10collective6detail29Sm90TmaWarpSpecializedAdapterINS1H_15DefaultEpilogueISK_SL_SL_NS1G_6thread17LinearCombinationISK_Li1EffLNS1L_9ScaleType4KindE0ELNS_15FloatRoundStyleE2ESK_EENS1_15EpilogueDefaultEEEEEvvEEEEvNT_6ParamsE,@"STO_CUDA_ENTRY STV_DEFAULT"
_ZN7cutlass13device_kernelINS_4gemm6kernel13GemmUniversalIN4cute5tupleIJiiiiEEENS1_10collective13CollectiveMmaINS1_34MainloopSm90TmaGmmaWarpSpecializedILi11ENS5_IJNS4_1CILi2EEENSA_ILi1EEESC_EEENS1_35KernelTmaWarpSpecializedCooperativeEEENS5_IJNSA_ILi512EEENSA_ILi112EEENSA_ILi16EEEEEENS_10bfloat16_tENS5_IJlSC_lEEESK_SL_NS4_8TiledMMAINS4_8MMA_AtomIJNS4_4SM904GMMA27MMA_64x16x16_F32BF16BF16_SSILNSP_5MajorE0ELSR_0ELNSP_7ScaleInE1ELSS_1EEEEEENS4_6LayoutISD_NS5_IJSC_NSA_ILi0EEESW_EEEEENS5_IJNS4_10UnderscoreESZ_SZ_EEEEENS4_13SM90_TMA_LOADENS4_14ComposedLayoutINS4_7SwizzleILi1ELi4ELi3EEENS4_18smem_ptr_flag_bitsILi16EEENSV_INS5_IJNSA_ILi8EEESI_EEENS5_IJSI_SC_EEEEEEEvNS4_8identityENS4_23SM90_TMA_LOAD_MULTICASTES1C_vS1D_EENS_8epilogue10collective6detail29Sm90TmaWarpSpecializedAdapterINS1H_15DefaultEpilogueISK_SL_SL_NS1G_6thread17LinearCombinationISK_Li1EffLNS1L_9ScaleType4KindE0ELNS_15FloatRoundStyleE2ESK_EENS1_15EpilogueDefaultEEEEEvvEEEEvNT_6ParamsE:
[----:B------:R-:W0:Y:S02]  /*0000*/  LDC R1, c[0x0][0x28] ;  /* 0x00000a00ff017b82 */ /* 0x000e240000000800 */
[----:B0-----:R-:W-:Y:S01]  /*0010*/  VIADD R1, R1, 0xffffff28 ;  /* 0xffffff2801017836 */ /* 0x001fe20000000000 */
[----:B------:R-:W0:Y:S01]  /*0020*/  S2R R4, SR_TID.X ;  /* 0x0000000000047919 */ /* 0x000e220000002100 */
[----:B------:R-:W-:Y:S01]  /*0030*/  ELECT P0, URZ, PT ;  /* 0x00000000003f782f */ /* 0x000fe20003800000 */
[----:B------:R-:W-:Y:S01]  /*0040*/  BSSY B0, `(.L_x_0) ;  /* 0x0000015000007945 */ /* 0x000fe20003800000 */
[--C-:B0-----:R-:W-:Y:S02]  /*0050*/  SHF.R.U32.HI R0, RZ, 0x5, R4.reuse ;  /* 0x00000005ff007819 */ /* 0x101fe40000011604 */
[----:B------:R-:W-:-:S03]  /*0060*/  SHF.R.U32.HI R2, RZ, 0x7, R4 ;  /* 0x00000007ff027819 */ /* 0x000fc60000011604 */
[----:B------:R-:W0:Y:S04]  /*0070*/  SHFL.IDX PT, R3, R0, RZ, 0x1f ;  /* 0x00001fff00037589 */ /* 0x000e2800000e0000 */
[----:B------:R-:W1:Y:S01]  /*0080*/  SHFL.IDX PT, R2, R2, RZ, 0x1f ;  /* 0x00001fff02027589 */ /* 0x000e6200000e0000 */
[----:B0-----:R-:W-:Y:S02]  /*0090*/  R2UR UR4, R3 ;  /* 0x00000000030472ca */ /* 0x001fe400000e0000 */
[----:B-1----:R-:W-:-:S11]  /*00a0*/  R2UR UR6, R2 ;  /* 0x00000000020672ca */ /* 0x002fd600000e0000 */
[----:B------:R-:W-:Y:S02]  /*00b0*/  USHF.R.S32.HI UR5, URZ, 0x1f, UR4 ;  /* 0x0000001f3f057899 */ /* 0x000fe40008011404 */
[----:B------:R-:W-:Y:S02]  /*00c0*/  ISETP.NE.OR P0, PT, RZ, UR4, !P0 ;  /* 0x00000004ff007c0c */ /* 0x000fe4000c705670 */
[----:B------:R-:W-:-:S04]  /*00d0*/  ULEA.HI UR5, UR5, UR4, URZ, 0x2 ;  /* 0x0000000405057291 */ /* 0x000fc8000f8f103f */
[----:B------:R-:W-:-:S04]  /*00e0*/  ULOP3.LUT UR5, UR5, 0xfffffffc, URZ, 0xc0, !UPT ;  /* 0xfffffffc05057892 */ /* 0x000fc8000f8ec03f */
[----:B------:R-:W-:-:S03]  /*00f0*/  UIADD3 UR8, UR4, -UR5, URZ ;  /* 0x8000000504087290 */ /* 0x000fc6000fffe03f */
[----:B------:R-:W-:Y:S09]  /*0100*/  @P0 BRA `(.L_x_1) ;  /* 0x0000000000200947 */ /* 0x000ff20003800000 */
[----:B------:R-:W-:Y:S02]  /*0110*/  ULDC.64 UR4, c[0x0][0x198] ;  /* 0x0000660000047ab9 */ /* 0x000fe40000000a00 */
[----:B------:R-:W-:Y:S02]  /*0120*/  UIADD3 UR10, UP0, UR4, 0xf0, URZ ;  /* 0x000000f0040a7890 */ /* 0x000fe4000ff1e03f */
[----:B------:R-:W-:Y:S02]  /*0130*/  UIADD3 UR4, UP1, UR4, 0x1f0, URZ ;  /* 0x000001f004047890 */ /* 0x000fe4000ff3e03f */
[----:B------:R-:W-:Y:S02]  /*0140*/  UIADD3.X UR11, URZ, UR5, URZ, UP0, !UPT ;  /* 0x000000053f0b7290 */ /* 0x000fe400087fe43f */
[----:B------:R-:W-:-:S07]  /*0150*/  UIADD3.X UR5, URZ, UR5, URZ, UP1, !UPT ;  /* 0x000000053f057290 */ /* 0x000fce0008ffe43f */
[----:B------:R0:W-:Y:S02]  /*0160*/  UTMACCTL.PF [UR10] ;  /* 0x000000000a0079b9 */ /* 0x0001e40008040000 */
[----:B------:R0:W-:Y:S02]  /*0170*/  UTMACCTL.PF [UR4] ;  /* 0x00000000040079b9 */ /* 0x0001e40008040000 */
[----:B0-----:R-:W-:Y:S01]  /*0180*/  NOP ;  /* 0x0000000000007918 */ /* 0x001fe20000000000 */
.L_x_1:
[----:B------:R-:W-:Y:S05]  /*0190*/  BSYNC B0 ;  /* 0x0000000000007941 */ /* 0x000fea0003800000 */
.L_x_0:
[----:B------:R-:W0:Y:S01]  /*01a0*/  SHFL.IDX PT, R3, R0, RZ, 0x1f ;  /* 0x00001fff00037589 */ /* 0x000e2200000e0000 */
[----:B------:R-:W-:Y:S01]  /*01b0*/  UISETP.NE.AND UP0, UPT, UR8, 0x3, UPT ;  /* 0x000000030800788c */ /* 0x000fe2000bf05270 */
[----:B------:R-:W-:Y:S01]  /*01c0*/  ISETP.NE.AND P1, PT, RZ, UR6, PT ;  /* 0x00000006ff007c0c */ /* 0x000fe2000bf25270 */
[----:B------:R-:W-:Y:S02]  /*01d0*/  UIADD3 UR10, UR6, -0x1, URZ ;  /* 0xffffffff060a7890 */ /* 0x000fe4000fffe03f */
[----:B------:R-:W-:Y:S02]  /*01e0*/  UISETP.EQ.OR UP0, UPT, UR8, URZ, !UP0 ;  /* 0x0000003f0800728c */ /* 0x000fe4000c702670 */
[----:B------:R-:W-:Y:S02]  /*01f0*/  UISETP.GE.U32.AND UP1, UPT, UR10, 0x2, UPT ;  /* 0x000000020a00788c */ /* 0x000fe4000bf26070 */
[----:B------:R-:W-:-:S04]  /*0200*/  UISETP.EQ.AND UP0, UPT, UR6, URZ, UP0 ;  /* 0x0000003f0600728c */ /* 0x000fc80008702270 */
[----:B------:R-:W-:-:S04]  /*0210*/  USEL UR38, URZ, 0x1, !UP0 ;  /* 0x000000013f267887 */ /* 0x000fc8000c000000 */
[----:B------:R-:W-:Y:S01]  /*0220*/  USEL UR38, UR38, 0x2, UP1 ;  /* 0x0000000226267887 */ /* 0x000fe20008800000 */
[----:B0-----:R-:W-:-:S13]  /*0230*/  ISETP.NE.AND P0, PT, R3, RZ, PT ;  /* 0x000000ff0300720c */ /* 0x001fda0003f05270 */
[----:B------:R-:W-:Y:S05]  /*0240*/  @P0 BRA `(.L_x_2) ;  /* 0x00000000009c0947 */ /* 0x000fea0003800000 */
[----:B------:R-:W-:Y:S01]  /*0250*/  ELECT P0, URZ, PT ;  /* 0x00000000003f782f */ /* 0x000fe20003800000 */
[----:B------:R-:W-:-:S12]  /*0260*/  BSSY B0, `(.L_x_2) ;  /* 0x0000025000007945 */ /* 0x000fd80003800000 */
[----:B------:R-:W-:Y:S05]  /*0270*/  @!P0 BRA `(.L_x_3) ;  /* 0x00000000008c8947 */ /* 0x000fea0003800000 */
[----:B------:R-:W0:Y:S01]  /*0280*/  S2UR UR9, SR_CgaCtaId ;  /* 0x00000000000979c3 */ /* 0x000e220000008800 */
[----:B------:R-:W-:Y:S01]  /*0290*/  UMOV UR4, 0x400 ;  /* 0x0000040000047882 */ /* 0x000fe20000000000 */
[----:B------:R-:W-:Y:S01]  /*02a0*/  UMOV UR5, 0x1 ;  /* 0x0000000100057882 */ /* 0x000fe20000000000 */
[----:B------:R-:W-:Y:S02]  /*02b0*/  UMOV UR6, 0x4 ;  /* 0x0000000400067882 */ /* 0x000fe40000000000 */
[----:B------:R-:W-:-:S04]  /*02c0*/  UIADD3 UR6, -UR6, 0x100000, URZ ;  /* 0x0010000006067890 */ /* 0x000fc8000fffe13f */
[----:B------:R-:W-:Y:S02]  /*02d0*/  USHF.L.U32 UR7, UR6, 0xb, URZ ;  /* 0x0000000b06077899 */ /* 0x000fe4000800063f */
[----:B------:R-:W-:Y:S02]  /*02e0*/  USHF.L.U32 UR6, UR6, 0x1, URZ ;  /* 0x0000000106067899 */ /* 0x000fe4000800063f */
[----:B0-----:R-:W-:Y:S02]  /*02f0*/  ULEA UR9, UR9, UR4, 0x18 ;  /* 0x0000000409097291 */ /* 0x001fe4000f8ec03f */
[----:B------:R-:W-:-:S04]  /*0300*/  UIADD3 UR4, -UR5, 0x100000, URZ ;  /* 0x0010000005047890 */ /* 0x000fc8000fffe13f */
[----:B------:R-:W-:Y:S02]  /*0310*/  USHF.L.U32 UR5, UR4, 0xb, URZ ;  /* 0x0000000b04057899 */ /* 0x000fe4000800063f */
[----:B------:R-:W-:Y:S01]  /*0320*/  USHF.L.U32 UR4, UR4, 0x1, URZ ;  /* 0x0000000104047899 */ /* 0x000fe2000800063f */
[----:B------:R-:W0:Y:S11]  /*0330*/  FENCE.VIEW.ASYNC.S ;  /* 0x00000000000073c6 */ /* 0x000e360000000000 */
[----:B0-----:R0:W1:Y:S01]  /*0340*/  SYNCS.EXCH.64 URZ, [UR9], UR4 ;  /* 0x00000004093f75b2 */ /* 0x0010620008000100 */
[----:B------:R0:W2:Y:S01]  /*0350*/  SYNCS.EXCH.64 URZ, [UR9+0x58], UR6 ;  /* 0x00005806093f75b2 */ /* 0x0000a20008000100 */
[----:B------:R0:W3:Y:S01]  /*0360*/  SYNCS.EXCH.64 URZ, [UR9+0x8], UR4 ;  /* 0x00000804093f75b2 */ /* 0x0000e20008000100 */
[----:B------:R0:W4:Y:S01]  /*0370*/  SYNCS.EXCH.64 URZ, [UR9+0x60], UR6 ;  /* 0x00006006093f75b2 */ /* 0x0001220008000100 */
[----:B------:R0:W0:Y:S01]  /*0380*/  SYNCS.EXCH.64 URZ, [UR9+0x10], UR4 ;  /* 0x00001004093f75b2 */ /* 0x0000220008000100 */
        /* <DEDUP_REMOVED lines=17> */
[----:B------:R-:W-:Y:S01]  /*04a0*/  NOP ;  /* 0x0000000000007918 */ /* 0x000fe20000000000 */
.L_x_3:
[----:B0-----:R-:W-:Y:S05]  /*04b0*/  BSYNC B0 ;  /* 0x0000000000007941 */ /* 0x001fea0003800000 */
.L_x_2:
[----:B------:R-:W-:Y:S01]  /*04c0*/  SHF.R.S32.HI R2, RZ, 0x1f, R4 ;  /* 0x0000001fff027819 */ /* 0x000fe20000011404 */
[----:B------:R-:W0:Y:S01]  /*04d0*/  SHFL.IDX PT, R0, R0, RZ, 0x1f ;  /* 0x00001fff00007589 */ /* 0x000e2200000e0000 */
[----:B------:R-:W5:Y:S01]  /*04e0*/  S2UR UR9, SR_CTAID.X ;  /* 0x00000000000979c3 */ /* 0x000f620000002500 */
[----:B------:R-:W-:Y:S02]  /*04f0*/  ELECT P0, URZ, PT ;  /* 0x00000000003f782f */ /* 0x000fe40003800000 */
[----:B------:R-:W-:Y:S01]  /*0500*/  LEA.HI R2, R2, R4, RZ, 0x7 ;  /* 0x0000000402027211 */ /* 0x000fe200078f38ff */
[----:B------:R-:W-:Y:S01]  /*0510*/  ULDC UR4, c[0x0][0x150] ;  /* 0x0000540000047ab9 */ /* 0x000fe20000000800 */
[----:B------:R-:W-:Y:S01]  /*0520*/  SHF.R.S32.HI R6, RZ, 0x1f, R3 ;  /* 0x0000001fff067819 */ /* 0x000fe20000011403 */
[----:B------:R-:W-:Y:S01]  /*0530*/  NOP ;  /* 0x0000000000007918 */ /* 0x000fe20000000000 */
[----:B------:R-:W-:Y:S01]  /*0540*/  LOP3.LUT R2, R2, 0xffffff80, RZ, 0xc0, !PT ;  /* 0xffffff8002027812 */ /* 0x000fe200078ec0ff */
[----:B------:R-:W-:Y:S01]  /*0550*/  NOP ;  /* 0x0000000000007918 */ /* 0x000fe20000000000 */
[----:B------:R-:W-:Y:S01]  /*0560*/  LEA.HI R6, R6, R3, RZ, 0x2 ;  /* 0x0000000306067211 */ /* 0x000fe200078f10ff */
[----:B------:R-:W1:Y:S01]  /*0570*/  LDC R8, c[0x0][0x144] ;  /* 0x00005100ff087b82 */ /* 0x000e620000000800 */
[----:B------:R-:W-:-:S02]  /*0580*/  IMAD.MOV.U32 R17, RZ, RZ, 0x1 ;  /* 0x00000001ff117424 */ /* 0x000fc400078e00ff */
[----:B------:R-:W-:Y:S01]  /*0590*/  IMAD.IADD R4, R4, 0x1, -R2 ;  /* 0x0000000104047824 */ /* 0x000fe200078e0a02 */
[----:B------:R-:W-:Y:S01]  /*05a0*/  LOP3.LUT R6, R6, 0x3ffffffc, RZ, 0xc0, !PT ;  /* 0x3ffffffc06067812 */ /* 0x000fe200078ec0ff */
[----:B------:R-:W2:Y:S03]  /*05b0*/  S2R R2, SR_CTAID.Y ;  /* 0x0000000000027919 */ /* 0x000ea60000002600 */
[----:B------:R-:W-:Y:S01]  /*05c0*/  SHF.R.S32.HI R5, RZ, 0x1f, R4 ;  /* 0x0000001fff057819 */ /* 0x000fe20000011404 */
[----:B------:R-:W-:Y:S01]  /*05d0*/  IMAD.IADD R6, R3, 0x1, -R6 ;  /* 0x0000000103067824 */ /* 0x000fe200078e0a06 */
[----:B------:R-:W3:Y:S02]  /*05e0*/  LDC R11, c[0x0][0x148] ;  /* 0x00005200ff0b7b82 */ /* 0x000ee40000000800 */
[----:B------:R-:W-:Y:S02]  /*05f0*/  LEA.HI R5, R5, R4, RZ, 0x3 ;  /* 0x0000000405057211 */ /* 0x000fe400078f18ff */
[----:B0-----:R-:W-:-:S02]  /*0600*/  ISETP.NE.OR P0, PT, R0, RZ, !P0 ;  /* 0x000000ff0000720c */ /* 0x001fc40004705670 */
[--C-:B------:R-:W-:Y:S02]  /*0610*/  SHF.R.S32.HI R0, RZ, 0x3, R5.reuse ;  /* 0x00000003ff007819 */ /* 0x100fe40000011405 */
[----:B------:R-:W-:Y:S02]  /*0620*/  SHF.R.S32.HI R5, RZ, 0x1f, R5 ;  /* 0x0000001fff057819 */ /* 0x000fe40000011405 */
[----:B-----5:R-:W-:Y:S02]  /*0630*/  I2FP.F32.U32 R7, UR9 ;  /* 0x0000000900077c45 */ /* 0x020fe40008201000 */
[----:B------:R-:W-:-:S03]  /*0640*/  LEA.HI R5, R5, R0, RZ, 0x2 ;  /* 0x0000000005057211 */ /* 0x000fc600078f10ff */
[----:B------:R-:W-:Y:S01]  /*0650*/  FMUL R7, R7, UR4 ;  /* 0x0000000407077c20 */ /* 0x000fe20008400000 */
[----:B------:R-:W-:Y:S01]  /*0660*/  LOP3.LUT R5, R5, 0xfffffffc, RZ, 0xc0, !PT ;  /* 0xfffffffc05057812 */ /* 0x000fe200078ec0ff */
[----:B------:R-:W-:Y:S01]  /*0670*/  VOTEU.ALL UP0, P0 ;  /* 0x00000000003f7886 */ /* 0x000fe20000000000 */
[----:B------:R-:W-:Y:S01]  /*0680*/  ULDC UR4, c[0x0][0x154] ;  /* 0x0000550000047ab9 */ /* 0x000fe20000000800 */
[----:B------:R-:W-:Y:S02]  /*0690*/  VOTEU.ALL UP1, P0 ;  /* 0x00000000003f7886 */ /* 0x000fe40000020000 */
[----:B------:R-:W0:Y:S01]  /*06a0*/  F2I.U32.TRUNC.NTZ R7, R7 ;  /* 0x0000000700077305 */ /* 0x000e22000020f000 */
[----:B------:R-:W-:Y:S01]  /*06b0*/  IMAD.IADD R5, R0, 0x1, -R5 ;  /* 0x0000000100057824 */ /* 0x000fe200078e0a05 */
[----:B------:R-:W5:Y:S01]  /*06c0*/  @!UP0 S2UR UR7, SR_CgaCtaId ;  /* 0x00000000000789c3 */ /* 0x000f620000008800 */
[----:B------:R-:W-:Y:S02]  /*06d0*/  @!UP0 UMOV UR6, 0x400 ;  /* 0x0000040000068882 */ /* 0x000fe40000000000 */
[----:B------:R-:W-:Y:S01]  /*06e0*/  IMAD R5, R6, 0x4, R5 ;  /* 0x0000000406057824 */ /* 0x000fe200078e0205 */
[----:B--2---:R-:W-:-:S04]  /*06f0*/  I2FP.F32.U32 R9, R2 ;  /* 0x0000000200097245 */ /* 0x004fc80000201000 */
[----:B------:R-:W-:Y:S01]  /*0700*/  LEA.HI R0, R5, R5, RZ, 0x1 ;  /* 0x0000000505007211 */ /* 0x000fe200078f08ff */
[----:B------:R-:W-:Y:S01]  /*0710*/  FMUL R9, R9, UR4 ;  /* 0x0000000409097c20 */ /* 0x000fe20008400000 */
[----:B------:R-:W-:Y:S02]  /*0720*/  UMOV UR4, 0x20 ;  /* 0x0000002000047882 */ /* 0x000fe40000000000 */
[----:B------:R-:W-:Y:S01]  /*0730*/  LOP3.LUT R6, R0, 0xfffffffe, RZ, 0xc0, !PT ;  /* 0xfffffffe00067812 */ /* 0x000fe200078ec0ff */
[----:B0-----:R-:W-:Y:S01]  /*0740*/  IMAD.MOV R13, RZ, RZ, -R7 ;  /* 0x000000ffff0d7224 */ /* 0x001fe200078e0a07 */
[----:B------:R-:W-:-:S04]  /*0750*/  @!UP0 UIADD3 UR4, -UR4, 0x100000, URZ ;  /* 0x0010000004048890 */ /* 0x000fc8000fffe13f */
[----:B------:R-:W-:Y:S02]  /*0760*/  @!UP0 USHF.L.U32 UR5, UR4, 0xb, URZ ;  /* 0x0000000b04058899 */ /* 0x000fe4000800063f */
[----:B------:R-:W-:Y:S01]  /*0770*/  @!UP0 USHF.L.U32 UR4, UR4, 0x1, URZ ;  /* 0x0000000104048899 */ /* 0x000fe2000800063f */
[----:B------:R-:W0:Y:S01]  /*0780*/  F2I.U32.TRUNC.NTZ R9, R9 ;  /* 0x0000000900097305 */ /* 0x000e22000020f000 */
[----:B-1----:R-:W-:Y:S02]  /*0790*/  IMAD R0, R8, R13, UR9 ;  /* 0x0000000908007e24 */ /* 0x002fe4000f8e020d */
[C---:B------:R-:W-:Y:S02]  /*07a0*/  IMAD.IADD R7, R5.reuse, 0x1, -R6 ;  /* 0x0000000105077824 */ /* 0x040fe400078e0a06 */
[----:B------:R-:W-:-:S03]  /*07b0*/  IMAD.SHL.U32 R6, R5, 0x4, RZ ;  /* 0x0000000405067824 */ /* 0x000fc600078e00ff */
[----:B------:R-:W-:Y:S01]  /*07c0*/  ISETP.NE.AND P2, PT, R7, R0, PT ;  /* 0x000000000700720c */ /* 0x000fe20003f45270 */
[----:B-----5:R-:W-:Y:S01]  /*07d0*/  @!UP0 ULEA UR6, UR7, UR6, 0x18 ;  /* 0x0000000607068291 */ /* 0x020fe2000f8ec03f */
[----:B------:R-:W1:Y:S01]  /*07e0*/  LDC R7, c[0x0][0x140] ;  /* 0x00005000ff077b82 */ /* 0x000e620000000800 */
[----:B------:R-:W-:Y:S01]  /*07f0*/  LOP3.LUT R10, R5, 0xc, R6, 0x78, !PT ;  /* 0x0000000c050a7812 */ /* 0x000fe200078e7806 */
[----:B------:R-:W-:Y:S01]  /*0800*/  VOTEU.ALL UP0, P0 ;  /* 0x00000000003f7886 */ /* 0x000fe20000000000 */
[----:B------:R-:W-:Y:S01]  /*0810*/  LOP3.LUT P0, RZ, R4, 0x7, RZ, 0xc0, !PT ;  /* 0x0000000704ff7812 */ /* 0x000fe2000780c0ff */
[----:B0-----:R-:W-:Y:S02]  /*0820*/  IMAD.MOV R12, RZ, RZ, -R9 ;  /* 0x000000ffff0c7224 */ /* 0x001fe400078e0a09 */
[----:B------:R0:W-:Y:S01]  /*0830*/  STL [R1+0x64], R10 ;  /* 0x0000640a01007387 */ /* 0x0001e20000100800 */
[----:B------:R-:W-:Y:S01]  /*0840*/  ISETP.LT.U32.AND P0, PT, R10, 0x2, !P0 ;  /* 0x000000020a00780c */ /* 0x000fe20004701070 */
[----:B---3--:R-:W-:-:S03]  /*0850*/  IMAD R6, R11, R12, R2 ;  /* 0x0000000c0b067224 */ /* 0x008fc600078e0202 */
[----:B------:R-:W-:Y:S01]  /*0860*/  @P2 LEA.HI R5, R10, R10, RZ, 0x1 ;  /* 0x0000000a0a052211 */ /* 0x000fe200078f08ff */
[----:B------:R-:W2:Y:S02]  /*0870*/  FENCE.VIEW.ASYNC.S ;  /* 0x00000000000073c6 */ /* 0x000ea40000000000 */
[----:B--2---:R0:W2:Y:S01]  /*0880*/  @!UP0 SYNCS.EXCH.64 URZ, [UR6+0xc0], UR4 ;  /* 0x0000c004063f85b2 */ /* 0x0040a20008000100 */
[----:B------:R-:W-:Y:S02]  /*0890*/  SEL R4, RZ, 0x1, !P0 ;  /* 0x00000001ff047807 */ /* 0x000fe40004000000 */
[----:B------:R-:W-:-:S04]  /*08a0*/  @P2 SHF.R.S32.HI R5, RZ, 0x1, R5 ;  /* 0x00000001ff052819 */ /* 0x000fc80000011405 */
[----:B------:R-:W-:-:S04]  /*08b0*/  @P2 ISETP.NE.AND P3, PT, R5, R6, PT ;  /* 0x000000060500220c */ /* 0x000fc80003f65270 */
[----:B------:R-:W-:Y:S02]  /*08c0*/  @P2 SEL R17, RZ, 0x1, P3 ;  /* 0x00000001ff112807 */ /* 0x000fe40001800000 */
[----:B-1----:R-:W-:Y:S02]  /*08d0*/  ISETP.EQ.U32.AND P4, PT, R7, 0x1, PT ;  /* 0x000000010700780c */ /* 0x002fe40003f82070 */
[----:B------:R-:W-:Y:S01]  /*08e0*/  LOP3.LUT R17, R17, R4, RZ, 0xc0, !PT ;  /* 0x0000000411117212 */ /* 0x000fe200078ec0ff */
[----:B------:R0:W1:Y:S01]  /*08f0*/  @!UP1 SYNCS.EXCH.64 URZ, [UR6+0xc8], UR4 ;  /* 0x0000c804063f95b2 */ /* 0x0000620008000100 */
[----:B------:R-:W-:-:S09]  /*0900*/  NOP ;  /* 0x0000000000007918 */ /* 0x000fd20000000000 */
[----:B0-2---:R-:W-:Y:S05]  /*0910*/  @!P4 BRA `(.L_x_4) ;  /* 0x000000000008c947 */ /* 0x005fea0003800000 */
[----:B-1--4-:R-:W-:Y:S01]  /*0920*/  UCGABAR_ARV ;  /* 0x00000000000079c7 */ /* 0x012fe20008000000 */
[----:B------:R-:W-:Y:S05]  /*0930*/  BRA `(.L_x_5) ;  /* 0x0000000000047947 */ /* 0x000fea0003800000 */
.L_x_4:
[----:B-1--4-:R-:W-:Y:S01]  /*0940*/  NOP ;  /* 0x0000000000007918 */ /* 0x012fe20000000000 */
.L_x_5:
[----:B------:R-:W0:Y:S01]  /*0950*/  LDC R4, c[0x0][0x65c] ;  /* 0x00019700ff047b82 */ /* 0x000e220000000800 */
[----:B------:R-:W-:Y:S01]  /*0960*/  IMAD.MOV.U32 R5, RZ, RZ, RZ ;  /* 0x000000ffff057224 */ /* 0x000fe200078e00ff */
[----:B0-----:R-:W-:Y:S01]  /*0970*/  ISETP.NE.AND P2, PT, R4, 0x1, PT ;  /* 0x000000010400780c */ /* 0x001fe20003f45270 */
[----:B------:R-:W-:-:S12]  /*0980*/  IMAD.U32 R4, RZ, RZ, UR9 ;  /* 0x00000009ff047e24 */ /* 0x000fd8000f8e00ff */
[----:B------:R-:W0:Y:S01]  /*0990*/  @P2 LDC R7, c[0x0][0x10] ;  /* 0x00000400ff072b82 */ /* 0x000e220000000800 */
[----:B------:R-:W-:Y:S02]  /*09a0*/  @P2 IMAD.MOV.U32 R3, RZ, RZ, RZ ;  /* 0x000000ffff032224 */ /* 0x000fe400078e00ff */
[----:B------:R-:W-:-:S05]  /*09b0*/  @P2 IMAD.MOV.U32 R13, RZ, RZ, RZ ;  /* 0x000000ffff0d2224 */ /* 0x000fca00078e00ff */
[----:B------:R-:W1:Y:S01]  /*09c0*/  @!P2 LDC R9, c[0x0][0xc] ;  /* 0x00000300ff09ab82 */ /* 0x000e620000000800 */
[----:B0-----:R-:W-:-:S04]  /*09d0*/  @P2 IMAD.WIDE.U32 R6, R7, UR9, R2 ;  /* 0x0000000907062c25 */ /* 0x001fc8000f8e0002 */
[----:B------:R-:W-:Y:S02]  /*09e0*/  @P2 IMAD.MOV.U32 R23, RZ, RZ, R6 ;  /* 0x000000ffff172224 */ /* 0x000fe400078e0006 */
[----:B------:R-:W-:Y:S02]  /*09f0*/  @P2 IMAD.IADD R24, R7, 0x1, R13 ;  /* 0x0000000107182824 */ /* 0x000fe400078e020d */
[----:B-1----:R-:W-:-:S04]  /*0a00*/  @!P2 IMAD.WIDE.U32 R4, R2, R9, R4 ;  /* 0x000000090204a225 */ /* 0x002fc800078e0004 */
[----:B------:R-:W-:Y:S02]  /*0a10*/  @!P2 IMAD.MOV.U32 R23, RZ, RZ, R4 ;  /* 0x000000ffff17a224 */ /* 0x000fe400078e0004 */
[----:B------:R-:W-:-:S03]  /*0a20*/  @!P2 IMAD.MOV.U32 R24, RZ, RZ, R5 ;  /* 0x000000ffff18a224 */ /* 0x000fc600078e0005 */
[----:B------:R0:W-:Y:S04]  /*0a30*/  STL [R1+0x80], R23 ;  /* 0x0000801701007387 */ /* 0x0001e80000100800 */
[----:B------:R0:W-:Y:S01]  /*0a40*/  STL [R1+0x6c], R24 ;  /* 0x00006c1801007387 */ /* 0x0001e20000100800 */
[----:B------:R-:W-:Y:S05]  /*0a50*/  @!P4 BRA `(.L_x_6) ;  /* 0x00000000000cc947 */ /* 0x000fea0003800000 */
[----:B------:R-:W-:Y:S01]  /*0a60*/  UCGABAR_WAIT ;  /* 0x0000000000007dc7 */ /* 0x000fe20008000000 */
[----:B------:R-:W-:Y:S01]  /*0a70*/  CCTL.IVALL ;  /* 0x00000000ff00798f */ /* 0x000fe20002000000 */
[----:B------:R-:W-:Y:S05]  /*0a80*/  BRA `(.L_x_7) ;  /* 0x0000000000047947 */ /* 0x000fea0003800000 */
.L_x_6:
[----:B------:R-:W-:Y:S06]  /*0a90*/  BAR.SYNC.DEFER_BLOCKING 0x0 ;  /* 0x0000000000007b1d */ /* 0x000fec0000010000 */
.L_x_7:
[----:B------:R-:W-:Y:S05]  /*0aa0*/  @!P1 BRA `(.L_x_8) ;  /* 0x0000011c00c89947 */ /* 0x000fea0003800000 */
[----:B------:R-:W-:-:S06]  /*0ab0*/  UISETP.GT.U32.AND UP0, UPT, UR10, 0x1, UPT ;  /* 0x000000010a00788c */ /* 0x000fcc000bf04070 */
[----:B------:R-:W-:-:S13]  /*0ac0*/  PLOP3.LUT P0, PT, PT, PT, UP0, 0x80, 0x0 ;  /* 0x000000000000781c */ /* 0x000fda0003f0f008 */
[----:B------:R-:W-:Y:S05]  /*0ad0*/  @P0 EXIT ;  /* 0x000000000000094d */ /* 0x000fea0003800000 */
[----:B------:R-:W-:Y:S01]  /*0ae0*/  ULDC.64 UR4, c[0x0][0x650] ;  /* 0x0001940000047ab9 */ /* 0x000fe20000000a00 */
[----:B------:R-:W-:Y:S01]  /*0af0*/  UMOV UR43, 0xffffffff ;  /* 0xffffffff002b7882 */ /* 0x000fe20000000000 */
[----:B------:R-:W-:Y:S01]  /*0b00*/  ISETP.GE.U32.AND P0, PT, R23, UR4, PT ;  /* 0x0000000417007c0c */ /* 0x000fe2000bf06070 */
[----:B------:R-:W-:Y:S01]  /*0b10*/  UMOV UR39, 0xffffffff ;  /* 0xffffffff00277882 */ /* 0x000fe20000000000 */
[----:B------:R-:W-:Y:S01]  /*0b20*/  UMOV UR40, 0xffffffff ;  /* 0xffffffff00287882 */ /* 0x000fe20000000000 */
[----:B------:R-:W-:Y:S02]  /*0b30*/  PRMT R6, RZ, 0x7610, R6 ;  /* 0x00007610ff067816 */ /* 0x000fe40000000006 */
[----:B------:R-:W-:-:S13]  /*0b40*/  ISETP.GE.U32.AND.EX P0, PT, R24, UR5, PT, P0 ;  /* 0x0000000518007c0c */ /* 0x000fda000bf06100 */
[----:B------:R-:W-:Y:S05]  /*0b50*/  @P0 BRA `(.L_x_9) ;  /* 0x0000000400380947 */ /* 0x000fea0003800000 */
[----:B------:R-:W1:Y:S01]  /*0b60*/  LDC.64 R14, c[0x0][0x628] ;  /* 0x00018a00ff0e7b82 */ /* 0x000e620000000a00 */
[----:B------:R-:W-:Y:S02]  /*0b70*/  IMAD.MOV.U32 R4, RZ, RZ, R23 ;  /* 0x000000ffff047224 */ /* 0x000fe400078e0017 */
[----:B------:R-:W-:-:S05]  /*0b80*/  IMAD.MOV.U32 R5, RZ, RZ, R24 ;  /* 0x000000ffff057224 */ /* 0x000fca00078e0018 */
[----:B------:R-:W2:Y:S08]  /*0b90*/  LDC R10, c[0x0][0x630] ;  /* 0x00018c00ff0a7b82 */ /* 0x000eb00000000800 */
[----:B------:R-:W3:Y:S01]  /*0ba0*/  LDC.64 R18, c[0x0][0x620] ;  /* 0x00018800ff127b82 */ /* 0x000ee20000000a00 */
[----:B-1----:R-:W-:-:S04]  /*0bb0*/  ISETP.NE.U32.AND P0, PT, R14, RZ, PT ;  /* 0x000000ff0e00720c */ /* 0x002fc80003f05070 */
[----:B------:R-:W-:-:S13]  /*0bc0*/  ISETP.NE.AND.EX P0, PT, R15, RZ, PT, P0 ;  /* 0x000000ff0f00720c */ /* 0x000fda0003f05300 */
[----:B--23--:R-:W-:Y:S05]  /*0bd0*/  @!P0 BRA `(.L_x_10) ;  /* 0x0000000000288947 */ /* 0x00cfea0003800000 */
[----:B------:R-:W1:Y:S02]  /*0be0*/  LDC R9, c[0x0][0x634] ;  /* 0x00018d00ff097b82 */ /* 0x000e640000000800 */
[----:B-1----:R-:W-:-:S05]  /*0bf0*/  IADD3 R9, P0, R23, R9, RZ ;  /* 0x0000000917097210 */ /* 0x002fca0007f1e0ff */
[----:B------:R-:W-:-:S04]  /*0c00*/  IMAD.X R13, RZ, RZ, R24, P0 ;  /* 0x000000ffff0d7224 */ /* 0x000fc800000e0618 */
[----:B------:R-:W-:-:S04]  /*0c10*/  IMAD.WIDE.U32 R4, R13, R14, RZ ;  /* 0x0000000e0d047225 */ /* 0x000fc800078e00ff */
[----:B------:R-:W-:-:S04]  /*0c20*/  IMAD.WIDE.U32 R6, P0, R9, R15, R4 ;  /* 0x0000000f09067225 */ /* 0x000fc80007800004 */
[----:B------:R-:W-:-:S04]  /*0c30*/  IMAD.WIDE.U32 R4, R9, R14, RZ ;  /* 0x0000000e09047225 */ /* 0x000fc800078e00ff */
[----:B------:R-:W-:Y:S01]  /*0c40*/  IMAD.X R9, RZ, RZ, RZ, P0 ;  /* 0x000000ffff097224 */ /* 0x000fe200000e06ff */
[----:B------:R-:W-:Y:S01]  /*0c50*/  IADD3 RZ, P0, R5, R6, RZ ;  /* 0x0000000605ff7210 */ /* 0x000fe20007f1e0ff */
[----:B------:R-:W-:-:S04]  /*0c60*/  IMAD.MOV.U32 R8, RZ, RZ, R7 ;  /* 0x000000ffff087224 */ /* 0x000fc800078e0007 */
[----:B------:R-:W-:-:S08]  /*0c70*/  IMAD.WIDE.U32.X R4, R13, R15, R8, P0 ;  /* 0x0000000f0d047225 */ /* 0x000fd000000e0408 */
.L_x_10:
[----:B------:R-:W1:Y:S01]  /*0c80*/  LDC.64 R20, c[0x0][0x640] ;  /* 0x00019000ff147b82 */ /* 0x000e620000000a00 */
[-C--:B------:R-:W-:Y:S01]  /*0c90*/  SHF.R.U64 R22, R4, R10.reuse, R5 ;  /* 0x0000000a04167219 */ /* 0x080fe20000001205 */
[----:B------:R-:W-:Y:S01]  /*0ca0*/  IMAD.MOV.U32 R4, RZ, RZ, R23 ;  /* 0x000000ffff047224 */ /* 0x000fe200078e0017 */
[----:B------:R-:W-:Y:S01]  /*0cb0*/  SHF.R.U32.HI R3, RZ, R10, R5 ;  /* 0x0000000aff037219 */ /* 0x000fe20000011605 */
[----:B------:R-:W-:Y:S01]  /*0cc0*/  IMAD.MOV.U32 R5, RZ, RZ, R24 ;  /* 0x000000ffff057224 */ /* 0x000fe200078e0018 */
[----:B------:R-:W-:Y:S01]  /*0cd0*/  IADD3 R7, P0, RZ, -R22, RZ ;  /* 0x80000016ff077210 */ /* 0x000fe20007f1e0ff */
[----:B------:R-:W-:Y:S02]  /*0ce0*/  IMAD R25, R11, R12, R2 ;  /* 0x0000000c0b197224 */ /* 0x000fe400078e0202 */
[----:B------:R-:W2:Y:S01]  /*0cf0*/  LDC R8, c[0x0][0x618] ;  /* 0x00018600ff087b82 */ /* 0x000ea20000000800 */
[----:B------:R-:W-:Y:S02]  /*0d00*/  IMAD.MOV.U32 R11, RZ, RZ, 0x1 ;  /* 0x00000001ff0b7424 */ /* 0x000fe400078e00ff */
[----:B------:R-:W-:-:S02]  /*0d10*/  IMAD.X R3, RZ, RZ, ~R3, P0 ;  /* 0x000000ffff037224 */ /* 0x000fc400000e0e03 */
[----:B------:R-:W-:-:S03]  /*0d20*/  IMAD.WIDE.U32 R4, R7, R18, R4 ;  /* 0x0000001207047225 */ /* 0x000fc600078e0004 */
[----:B------:R-:W0:Y:S01]  /*0d30*/  LDC R14, c[0x0][0x608] ;  /* 0x00018200ff0e7b82 */ /* 0x000e220000000800 */
[----:B------:R-:W-:-:S04]  /*0d40*/  IMAD R6, R3, R18, RZ ;  /* 0x0000001203067224 */ /* 0x000fc800078e02ff */
[----:B------:R-:W-:-:S03]  /*0d50*/  IMAD R3, R7, R19, R6 ;  /* 0x0000001307037224 */ /* 0x000fc600078e0206 */
[----:B------:R-:W3:Y:S01]  /*0d60*/  LDC R16, c[0x0][0x658] ;  /* 0x00019600ff107b82 */ /* 0x000ee20000000800 */
[----:B------:R-:W-:Y:S01]  /*0d70*/  IMAD.IADD R3, R5, 0x1, R3 ;  /* 0x0000000105037824 */ /* 0x000fe200078e0203 */
[----:B-1----:R-:W-:Y:S01]  /*0d80*/  ISETP.NE.U32.AND P0, PT, R20, RZ, PT ;  /* 0x000000ff1400720c */ /* 0x002fe20003f05070 */
[----:B------:R-:W-:-:S03]  /*0d90*/  IMAD.MOV.U32 R5, RZ, RZ, -0x1 ;  /* 0xffffffffff057424 */ /* 0x000fc600078e00ff */
[----:B------:R-:W-:Y:S02]  /*0da0*/  ISETP.NE.AND.EX P0, PT, R21, RZ, PT, P0 ;  /* 0x000000ff1500720c */ /* 0x000fe40003f05300 */
[----:B------:R-:W1:Y:S01]  /*0db0*/  LDC R13, c[0x0][0x600] ;  /* 0x00018000ff0d7b82 */ /* 0x000e620000000800 */
[-CC-:B--2---:R-:W-:Y:S02]  /*0dc0*/  SHF.R.U64 R10, R4, R8.reuse, R3.reuse ;  /* 0x00000008040a7219 */ /* 0x184fe40000001203 */
[----:B------:R-:W-:-:S05]  /*0dd0*/  SHF.R.U32.HI R3, RZ, R8, R3 ;  /* 0x00000008ff037219 */ /* 0x000fca0000011603 */
[----:B------:R-:W2:Y:S01]  /*0de0*/  LDC R15, c[0x0][0x648] ;  /* 0x00019200ff0f7b82 */ /* 0x000ea20000000800 */
[-CC-:B0-----:R-:W-:Y:S02]  /*0df0*/  SHF.R.U64 R23, R10, R14.reuse, R3.reuse ;  /* 0x0000000e0a177219 */ /* 0x181fe40000001203 */
[----:B------:R-:W-:-:S05]  /*0e00*/  SHF.R.U32.HI R3, RZ, R14, R3 ;  /* 0x0000000eff037219 */ /* 0x000fca0000011603 */
[----:B------:R-:W0:Y:S01]  /*0e10*/  LDC R19, c[0x0][0x638] ;  /* 0x00018e00ff137b82 */ /* 0x000e220000000800 */
[-C--:B---3--:R-:W-:Y:S02]  /*0e20*/  SHF.L.U32 R2, R5, R16.reuse, RZ ;  /* 0x0000001005027219 */ /* 0x088fe400000006ff */
[--C-:B------:R-:W-:Y:S02]  /*0e30*/  SHF.R.U64 R12, R23, R16, R3.reuse ;  /* 0x00000010170c7219 */ /* 0x100fe40000001203 */
[----:B------:R-:W-:Y:S02]  /*0e40*/  LOP3.LUT R8, RZ, R2, RZ, 0x33, !PT ;  /* 0x00000002ff087212 */ /* 0x000fe400078e33ff */
[----:B------:R-:W-:Y:S01]  /*0e50*/  SHF.R.U32.HI R3, RZ, R16, R3 ;  /* 0x00000010ff037219 */ /* 0x000fe20000011603 */
[----:B------:R-:W3:Y:S01]  /*0e60*/  LDC R18, c[0x0][0x610] ;  /* 0x00018400ff127b82 */ /* 0x000ee20000000800 */
[----:B------:R-:W-:Y:S01]  /*0e70*/  IMAD.MOV.U32 R2, RZ, RZ, R12 ;  /* 0x000000ffff027224 */ /* 0x000fe200078e000c */
[----:B------:R-:W-:Y:S06]  /*0e80*/  @!P0 BRA `(.L_x_11) ;  /* 0x0000000000288947 */ /* 0x000fec0003800000 */
[----:B------:R-:W4:Y:S02]  /*0e90*/  LDC R7, c[0x0][0x64c] ;  /* 0x00019300ff077b82 */ /* 0x000f240000000800 */
[----:B----4-:R-:W-:-:S05]  /*0ea0*/  IADD3 R7, P0, R12, R7, RZ ;  /* 0x000000070c077210 */ /* 0x010fca0007f1e0ff */
        /* <DEDUP_REMOVED lines=8> */
.L_x_11:
[----:B--2---:R-:W-:Y:S01]  /*0f30*/  SHF.R.U64 R4, R2, R15, R3 ;  /* 0x0000000f02047219 */ /* 0x004fe20000001203 */
[----:B-1----:R-:W-:Y:S01]  /*0f40*/  VIADD R5, R13, 0xffffffff ;  /* 0xffffffff0d057836 */ /* 0x002fe20000000000 */
[----:B------:R-:W-:Y:S02]  /*0f50*/  SHF.L.U32 R2, R11, R16, RZ ;  /* 0x000000100b027219 */ /* 0x000fe400000006ff */
[----:B------:R-:W-:Y:S01]  /*0f60*/  LOP3.LUT R3, R23, R8, RZ, 0xc0, !PT ;  /* 0x0000000817037212 */ /* 0x000fe200078ec0ff */
[----:B------:R-:W-:Y:S01]  /*0f70*/  IMAD.MOV R6, RZ, RZ, -R4 ;  /* 0x000000ffff067224 */ /* 0x000fe200078e0a04 */
[----:B------:R-:W-:Y:S02]  /*0f80*/  SEL R0, R0, R25, !P2 ;  /* 0x0000001900007207 */ /* 0x000fe40005000000 */
[----:B------:R-:W-:Y:S01]  /*0f90*/  LOP3.LUT R5, R10, R5, RZ, 0xc0, !PT ;  /* 0x000000050a057212 */ /* 0x000fe200078ec0ff */
[----:B------:R-:W-:Y:S01]  /*0fa0*/  IMAD R3, R2, R4, R3 ;  /* 0x0000000402037224 */ /* 0x000fe200078e0203 */
[----:B------:R-:W-:Y:S01]  /*0fb0*/  R2UR UR40, R22 ;  /* 0x00000000162872ca */ /* 0x000fe200000e0000 */
[----:B0-----:R-:W-:-:S02]  /*0fc0*/  IMAD R2, R6, R19, R12 ;  /* 0x0000001306027224 */ /* 0x001fc400078e020c */
[----:B---3--:R-:W-:Y:S02]  /*0fd0*/  IMAD R0, R3, R18, R0 ;  /* 0x0000001203007224 */ /* 0x008fe400078e0200 */
[----:B------:R-:W-:Y:S02]  /*0fe0*/  IMAD R3, R2, R13, R5 ;  /* 0x0000000d02037224 */ /* 0x000fe400078e0205 */
[----:B------:R-:W-:-:S03]  /*0ff0*/  IMAD.MOV.U32 R6, RZ, RZ, 0x1 ;  /* 0x00000001ff067424 */ /* 0x000fc600078e00ff */
[----:B------:R-:W-:Y:S02]  /*1000*/  SEL R2, R3, R0, !P2 ;  /* 0x0000000003027207 */ /* 0x000fe40005000000 */
[----:B------:R-:W-:Y:S02]  /*1010*/  SEL R0, R0, R3, !P2 ;  /* 0x0000000300007207 */ /* 0x000fe40005000000 */
[----:B------:R-:W-:Y:S02]  /*1020*/  R2UR UR39, R2 ;  /* 0x00000000022772ca */ /* 0x000fe400000e0000 */
[----:B------:R-:W-:-:S15]  /*1030*/  R2UR UR43, R0 ;  /* 0x00000000002b72ca */ /* 0x000fde00000e0000 */
.L_x_9:
[----:B------:R-:W-:-:S08]  /*1040*/  NOP ;  /* 0x0000000000007918 */ /* 0x000fd00000000000 */
[----:B------:R-:W1:Y:S02]  /*1050*/  USETMAXREG.TRY_ALLOC.CTAPOOL UP0, 0xf0 ;  /* 0x000000f0000079c8 */ /* 0x000e640008000600 */
[----:B-1----:R-:W-:-:S13]  /*1060*/  PLOP3.LUT P0, PT, PT, PT, UP0, 0x80, 0x0 ;  /* 0x000000000000781c */ /* 0x002fda0003f0f008 */
[----:B------:R-:W-:Y:S05]  /*1070*/  @!P0 BRA `(.L_x_9) ;  /* 0xfffffffc00f08947 */ /* 0x000fea000383ffff */
[----:B------:R-:W-:Y:S01]  /*1080*/  ULDC.64 UR4, c[0x0][0x598] ;  /* 0x0001660000047ab9 */ /* 0x000fe20000000a00 */
[----:B------:R-:W-:Y:S01]  /*1090*/  ULDC.64 UR44, c[0x0][0x208] ;  /* 0x00008200002c7ab9 */ /* 0x000fe20000000a00 */
[----:B------:R-:W-:-:S04]  /*10a0*/  ISETP.NE.U32.AND P0, PT, RZ, UR4, PT ;  /* 0x00000004ff007c0c */ /* 0x000fc8000bf05070 */
[----:B------:R-:W-:-:S13]  /*10b0*/  ISETP.NE.AND.EX P0, PT, RZ, UR5, PT, P0 ;  /* 0x00000005ff007c0c */ /* 0x000fda000bf05300 */
[----:B------:R-:W-:Y:S05]  /*10c0*/  @!P0 BRA `(.L_x_12) ;  /* 0x00000000001c8947 */ /* 0x000fea0003800000 */
[----:B------:R-:W1:Y:S02]  /*10d0*/  LDC.64 R2, c[0x0][0x598] ;  /* 0x00016600ff027b82 */ /* 0x000e640000000a00 */
[----:B-1----:R-:W2:Y:S02]  /*10e0*/  LDG.E.64 R2, desc[UR44][R2.64] ;  /* 0x0000002c02027981 */ /* 0x002ea4000c1e1b00 */
[----:B--2---:R-:W-:-:S04]  /*10f0*/  ISETP.NE.U32.AND P0, PT, R2, RZ, PT ;  /* 0x000000ff0200720c */ /* 0x004fc80003f05070 */
[----:B------:R-:W-:-:S13]  /*1100*/  ISETP.NE.AND.EX P0, PT, R3, RZ, PT, P0 ;  /* 0x000000ff0300720c */ /* 0x000fda0003f05300 */
[----:B------:R-:W-:Y:S05]  /*1110*/  @!P0 BRA `(.L_x_12) ;  /* 0x0000000000088947 */ /* 0x000fea0003800000 */
[----:B------:R1:W5:Y:S01]  /*1120*/  LD.E R2, desc[UR44][R2.64] ;  /* 0x0000002c02027980 */ /* 0x000362000c101900 */
[----:B------:R-:W-:Y:S05]  /*1130*/  BRA `(.L_x_13) ;  /* 0x0000000000247947 */ /* 0x000fea0003800000 */
.L_x_12:
[----:B------:R-:W-:Y:S02]  /*1140*/  ULDC.64 UR4, c[0x0][0x588] ;  /* 0x0001620000047ab9 */ /* 0x000fe40000000a00 */
[----:B------:R-:W-:-:S04]  /*1150*/  ISETP.NE.U32.AND P0, PT, RZ, UR4, PT ;  /* 0x00000004ff007c0c */ /* 0x000fc8000bf05070 */
[----:B------:R-:W-:-:S13]  /*1160*/  ISETP.NE.AND.EX P0, PT, RZ, UR5, PT, P0 ;  /* 0x00000005ff007c0c */ /* 0x000fda000bf05300 */
[----:B------:R-:W-:Y:S05]  /*1170*/  @!P0 BRA `(.L_x_14) ;  /* 0x00000000000c8947 */ /* 0x000fea0003800000 */
[----:B------:R-:W1:Y:S02]  /*1180*/  LDC.64 R2, c[0x0][0x588] ;  /* 0x00016200ff027b82 */ /* 0x000e640000000a00 */
[----:B-1----:R2:W5:Y:S01]  /*1190*/  LDG.E R2, desc[UR44][R2.64] ;  /* 0x0000002c02027981 */ /* 0x002562000c1e1900 */
[----:B------:R-:W-:Y:S05]  /*11a0*/  BRA `(.L_x_13) ;  /* 0x0000000000087947 */ /* 0x000fea0003800000 */
.L_x_14:
[----:B------:R-:W-:Y:S02]  /*11b0*/  ULDC UR4, c[0x0][0x580] ;  /* 0x0001600000047ab9 */ /* 0x000fe40000000800 */
[----:B------:R-:W-:-:S07]  /*11c0*/  IMAD.U32 R2, RZ, RZ, UR4 ;  /* 0x00000004ff027e24 */ /* 0x000fce000f8e00ff */
.L_x_13:
[----:B------:R-:W-:Y:S02]  /*11d0*/  ULDC.64 UR4, c[0x0][0x5a0] ;  /* 0x0001680000047ab9 */ /* 0x000fe40000000a00 */
[----:B------:R-:W-:-:S04]  /*11e0*/  ISETP.NE.U32.AND P0, PT, RZ, UR4, PT ;  /* 0x00000004ff007c0c */ /* 0x000fc8000bf05070 */
[----:B------:R-:W-:-:S13]  /*11f0*/  ISETP.NE.AND.EX P0, PT, RZ, UR5, PT, P0 ;  /* 0x00000005ff007c0c */ /* 0x000fda000bf05300 */
[----:B------:R-:W-:Y:S05]  /*1200*/  @!P0 BRA `(.L_x_15) ;  /* 0x00000000001c8947 */ /* 0x000fea0003800000 */
[----:B------:R-:W3:Y:S02]  /*1210*/  LDC.64 R4, c[0x0][0x5a0] ;  /* 0x00016800ff047b82 */ /* 0x000ee40000000a00 */
[----:B---3--:R-:W3:Y:S02]  /*1220*/  LDG.E.64 R4, desc[UR44][R4.64] ;  /* 0x0000002c04047981 */ /* 0x008ee4000c1e1b00 */
[----:B---3--:R-:W-:-:S04]  /*1230*/  ISETP.NE.U32.AND P0, PT, R4, RZ, PT ;  /* 0x000000ff0400720c */ /* 0x008fc80003f05070 */
[----:B------:R-:W-:-:S13]  /*1240*/  ISETP.NE.AND.EX P0, PT, R5, RZ, PT, P0 ;  /* 0x000000ff0500720c */ /* 0x000fda0003f05300 */
[----:B------:R-:W-:Y:S05]  /*1250*/  @!P0 BRA `(.L_x_15) ;  /* 0x0000000000088947 */ /* 0x000fea0003800000 */
[----:B------:R3:W5:Y:S01]  /*1260*/  LD.E R16, desc[UR44][R4.64] ;  /* 0x0000002c04107980 */ /* 0x000762000c101900 */
[----:B------:R-:W-:Y:S05]  /*1270*/  BRA `(.L_x_16) ;  /* 0x0000000000247947 */ /* 0x000fea0003800000 */
.L_x_15:
[----:B------:R-:W-:Y:S02]  /*1280*/  ULDC.64 UR4, c[0x0][0x590] ;  /* 0x0001640000047ab9 */ /* 0x000fe40000000a00 */
[----:B------:R-:W-:-:S04]  /*1290*/  ISETP.NE.U32.AND P0, PT, RZ, UR4, PT ;  /* 0x00000004ff007c0c */ /* 0x000fc8000bf05070 */
[----:B------:R-:W-:-:S13]  /*12a0*/  ISETP.NE.AND.EX P0, PT, RZ, UR5, PT, P0 ;  /* 0x00000005ff007c0c */ /* 0x000fda000bf05300 */
[----:B------:R-:W-:Y:S05]  /*12b0*/  @!P0 BRA `(.L_x_17) ;  /* 0x00000000000c8947 */ /* 0x000fea0003800000 */
[----:B------:R-:W3:Y:S02]  /*12c0*/  LDC.64 R4, c[0x0][0x590] ;  /* 0x00016400ff047b82 */ /* 0x000ee40000000a00 */
[----:B---3--:R4:W5:Y:S01]  /*12d0*/  LDG.E R16, desc[UR44][R4.64] ;  /* 0x0000002c04107981 */ /* 0x008962000c1e1900 */
[----:B------:R-:W-:Y:S05]  /*12e0*/  BRA `(.L_x_16) ;  /* 0x0000000000087947 */ /* 0x000fea0003800000 */
.L_x_17:
[----:B------:R-:W-:Y:S02]  /*12f0*/  ULDC UR4, c[0x0][0x584] ;  /* 0x0001610000047ab9 */ /* 0x000fe40000000800 */
[----:B------:R-:W-:-:S07]  /*1300*/  IMAD.U32 R16, RZ, RZ, UR4 ;  /* 0x00000004ff107e24 */ /* 0x000fce000f8e00ff */
.L_x_16:
[----:B------:R-:W-:-:S13]  /*1310*/  LOP3.LUT P0, RZ, R6, 0xff, RZ, 0xc0, !PT ;  /* 0x000000ff06ff7812 */ /* 0x000fda000780c0ff */
[----:B------:R-:W-:Y:S05]  /*1320*/  @!P0 EXIT ;  /* 0x000000000000894d */ /* 0x000fea0003800000 */
[----:B------:R-:W-:Y:S01]  /*1330*/  ULDC UR4, c[0x0][0x28c] ;  /* 0x0000a30000047ab9 */ /* 0x000fe20000000800 */
[----:B------:R-:W-:Y:S01]  /*1340*/  UMOV UR36, URZ ;  /* 0x0000003f00247c82 */ /* 0x000fe20008000000 */
[----:B------:R-:W-:Y:S01]  /*1350*/  UIADD3 UR4, UR4, 0xf, URZ ;  /* 0x0000000f04047890 */ /* 0x000fe2000fffe03f */
[----:B------:R-:W-:-:S03]  /*1360*/  UMOV UR37, URZ ;  /* 0x0000003f00257c82 */ /* 0x000fc60008000000 */
[----:B------:R-:W-:-:S04]  /*1370*/  USHF.R.S32.HI UR5, URZ, 0x1f, UR4 ;  /* 0x0000001f3f057899 */ /* 0x000fc80008011404 */
[----:B------:R-:W-:-:S04]  /*1380*/  ULEA.HI UR5, UR5, UR4, URZ, 0x4 ;  /* 0x0000000405057291 */ /* 0x000fc8000f8f203f */
[----:B------:R-:W-:-:S12]  /*1390*/  USHF.R.S32.HI UR41, URZ, 0x4, UR5 ;  /* 0x000000043f297899 */ /* 0x000fd80008011405 */
.L_x_471:
[----:B------:R-:W0:Y:S01]  /*13a0*/  S2R R0, SR_TID.X ;  /* 0x0000000000007919 */ /* 0x000e220000002100 */
[----:B------:R-:W1:Y:S01]  /*13b0*/  S2UR UR6, SR_CgaCtaId ;  /* 0x00000000000679c3 */ /* 0x000e620000008800 */
[----:B------:R-:W-:Y:S02]  /*13c0*/  UMOV UR42, 0x400 ;  /* 0x00000400002a7882 */ /* 0x000fe40000000000 */
[----:B-1----:R-:W-:Y:S01]  /*13d0*/  ULEA UR42, UR6, UR42, 0x18 ;  /* 0x0000002a062a7291 */ /* 0x002fe2000f8ec03f */
[----:B0-----:R-:W-:-:S04]  /*13e0*/  LOP3.LUT R0, R0, 0x80, RZ, 0xc0, !PT ;  /* 0x0000008000007812 */ /* 0x001fc800078ec0ff */
[----:B------:R-:W-:-:S06]  /*13f0*/  SHF.R.U32.HI R0, RZ, 0x7, R0 ;  /* 0x00000007ff007819 */ /* 0x000fcc0000011600 */
[----:B------:R-:W0:Y:S02]  /*1400*/  SHFL.IDX PT, R0, R0, RZ, 0x1f ;  /* 0x00001fff00007589 */ /* 0x000e2400000e0000 */
[----:B0-----:R-:W-:-:S13]  /*1410*/  R2UR UR4, R0 ;  /* 0x00000000000472ca */ /* 0x001fda00000e0000 */
[----:B------:R-:W-:-:S04]  /*1420*/  ULEA.HI UR5, UR4, UR4, URZ, 0x1 ;  /* 0x0000000404057291 */ /* 0x000fc8000f8f083f */
[----:B------:R-:W-:-:S04]  /*1430*/  ULOP3.LUT UR5, UR5, 0x1ffffe, URZ, 0xc0, !UPT ;  /* 0x001ffffe05057892 */ /* 0x000fc8000f8ec03f */
[----:B------:R-:W-:-:S03]  /*1440*/  UIADD3 UR5, UR4, -UR5, URZ ;  /* 0x8000000504057290 */ /* 0x000fc6000fffe03f */
[----:B------:R-:W-:Y:S01]  /*1450*/  ULDC UR4, c[0x0][0x28c] ;  /* 0x0000a30000047ab9 */ /* 0x000fe20000000800 */
[----:B------:R-:W-:Y:S01]  /*1460*/  ULEA UR5, UR5, UR42, 0xb ;  /* 0x0000002a05057291 */ /* 0x000fe2000f8e583f */
[----:B------:R-:W-:-:S03]  /*1470*/  ISETP.LT.AND P0, PT, RZ, UR4, PT ;  /* 0x00000004ff007c0c */ /* 0x000fc6000bf01270 */
[----:B------:R-:W-:-:S04]  /*1480*/  UIADD3 UR5, UR5, 0x180, URZ ;  /* 0x0000018005057890 */ /* 0x000fc8000fffe03f */
[----:B------:R-:W-:-:S04]  /*1490*/  USHF.R.U32.HI UR5, URZ, 0x4, UR5 ;  /* 0x000000043f057899 */ /* 0x000fc80008011605 */
[----:B------:R-:W-:Y:S02]  /*14a0*/  ULOP3.LUT UR46, UR5, 0x3fff, URZ, 0xc0, !UPT ;  /* 0x00003fff052e7892 */ /* 0x000fe4000f8ec03f */
[----:B---3-5:R-:W-:Y:S10]  /*14b0*/  @P0 BRA `(.L_x_18) ;  /* 0x0000000000400947 */ /* 0x028ff40003800000 */
[----:B------:R-:W-:Y:S01]  /*14c0*/  MOV R0, 0x0 ;  /* 0x0000000000007802 */ /* 0x000fe20000000f00 */
[----:B------:R-:W-:Y:S01]  /*14d0*/  ULDC.64 UR4, c[0x4][0x68] ;  /* 0x01001a0000047ab9 */ /* 0x000fe20000000a00 */
[----:B------:R-:W-:Y:S01]  /*14e0*/  ULDC.64 UR6, c[0x4][0x8] ;  /* 0x0100020000067ab9 */ /* 0x000fe20000000a00 */
[----:B---34-:R-:W-:Y:S01]  /*14f0*/  IMAD.U32 R4, RZ, RZ, UR4 ;  /* 0x00000004ff047e24 */ /* 0x018fe2000f8e00ff */
[----:B------:R0:W1:Y:S01]  /*1500*/  LDC.64 R14, c[0x4][R0] ;  /* 0x01000000000e7b82 */ /* 0x0000620000000a00 */
[----:B------:R-:W-:Y:S01]  /*1510*/  IMAD.U32 R5, RZ, RZ, UR5 ;  /* 0x00000005ff057e24 */ /* 0x000fe2000f8e00ff */
[----:B------:R-:W-:Y:S01]  /*1520*/  ULDC.64 UR4, c[0x4][0x70] ;  /* 0x01001c0000047ab9 */ /* 0x000fe20000000a00 */
[----:B------:R-:W-:Y:S02]  /*1530*/  IMAD.U32 R10, RZ, RZ, UR6 ;  /* 0x00000006ff0a7e24 */ /* 0x000fe4000f8e00ff */
[----:B------:R-:W-:Y:S02]  /*1540*/  IMAD.U32 R6, RZ, RZ, UR4 ;  /* 0x00000004ff067e24 */ /* 0x000fe4000f8e00ff */
[----:B------:R-:W-:-:S02]  /*1550*/  IMAD.U32 R7, RZ, RZ, UR5 ;  /* 0x00000005ff077e24 */ /* 0x000fc4000f8e00ff */
[----:B------:R-:W-:Y:S02]  /*1560*/  IMAD.U32 R11, RZ, RZ, UR7 ;  /* 0x00000007ff0b7e24 */ /* 0x000fe4000f8e00ff */
[----:B------:R-:W-:Y:S02]  /*1570*/  IMAD.MOV.U32 R8, RZ, RZ, 0x1e1 ;  /* 0x000001e1ff087424 */ /* 0x000fe400078e00ff */
[----:B------:R-:W-:Y:S02]  /*1580*/  IMAD.MOV.U32 R12, RZ, RZ, 0x1 ;  /* 0x00000001ff0c7424 */ /* 0x000fe400078e00ff */
[----:B0-----:R-:W-:-:S07]  /*1590*/  IMAD.MOV.U32 R13, RZ, RZ, RZ ;  /* 0x000000ffff0d7224 */ /* 0x001fce00078e00ff */
[----:B------:R-:W-:-:S07]  /*15a0*/  LEPC R20, `(.L_x_18) ;  /* 0x000000001014794e */ /* 0x000fce0000000000 */
[----:B-12--5:R-:W-:Y:S05]  /*15b0*/  CALL.ABS.NOINC R14 ;  /* 0x000000000e007343 */ /* 0x026fea0003c00000 */
.L_x_18:
[----:B------:R-:W-:-:S06]  /*15c0*/  ULOP3.LUT UR4, UR38, 0x1, URZ, 0xfc, !UPT ;  /* 0x0000000126047892 */ /* 0x000fcc000f8efc3f */
[----:B------:R-:W-:-:S05]  /*15d0*/  IMAD.U32 R0, RZ, RZ, UR4 ;  /* 0x00000004ff007e24 */ /* 0x000fca000f8e00ff */
[----:B------:R-:W-:-:S13]  /*15e0*/  ISETP.NE.AND P0, PT, R0, 0x3, PT ;  /* 0x000000030000780c */ /* 0x000fda0003f05270 */
[----:B------:R-:W-:Y:S05]  /*15f0*/  @!P0 BRA `(.L_x_19) ;  /* 0x0000000000048947 */ /* 0x000fea0003800000 */
[----:B------:R-:W-:Y:S01]  /*1600*/  BPT.TRAP 0x1 ;  /* 0x000000040000795c */ /* 0x000fe20000300000 */
.L_x_19:
[----:B--2---:R-:W-:Y:S02]  /*1610*/  IMAD.U32 R3, RZ, RZ, UR37 ;  /* 0x00000025ff037e24 */ /* 0x004fe4000f8e00ff */
[----:B------:R-:W-:-:S03]  /*1620*/  IMAD.U32 R0, RZ, RZ, UR36 ;  /* 0x00000024ff007e24 */ /* 0x000fc6000f8e00ff */
[----:B------:R-:W-:Y:S02]  /*1630*/  LEA R3, R3, UR42, 0x3 ;  /* 0x0000002a03037c11 */ /* 0x000fe4000f8e18ff */
[----:B------:R-:W-:-:S04]  /*1640*/  SHF.L.U32 R0, R0, 0x1f, RZ ;  /* 0x0000001f00007819 */ /* 0x000fc800000006ff */
[----:B------:R0:W1:Y:S01]  /*1650*/  SYNCS.PHASECHK.TRANS64.TRYWAIT P1, [R3+URZ], R0 ;  /* 0x00000000030075a7 */ /* 0x000062000802017f */
[----:B------:R-:W-:Y:S05]  /*1660*/  @!P0 BRA `(.L_x_20) ;  /* 0x0000000000048947 */ /* 0x000fea0003800000 */
[----:B------:R-:W-:Y:S01]  /*1670*/  BPT.TRAP 0x1 ;  /* 0x000000040000795c */ /* 0x000fe20000300000 */
.L_x_20:
[----:B-1----:R-:W-:Y:S05]  /*1680*/  @P1 BRA `(.L_x_21) ;  /* 0x0000000000081947 */ /* 0x002fea0003800000 */
[----:B------:R-:W1:Y:S02]  /*1690*/  SYNCS.PHASECHK.TRANS64.TRYWAIT P1, [R3+URZ], R0 ;  /* 0x00000000030075a7 */ /* 0x000e64000802017f */
[----:B-1----:R-:W-:Y:S05]  /*16a0*/  @!P1 BRA `(.L_x_22) ;  /* 0x0000012c00689947 */ /* 0x002fea0003800000 */
.L_x_21:
[----:B------:R-:W-:-:S04]  /*16b0*/  UISETP.LT.AND UP0, UPT, UR41, 0x1, UPT ;  /* 0x000000012900788c */ /* 0x000fc8000bf01270 */
[----:B------:R-:W-:-:S06]  /*16c0*/  USEL UR4, UR41, 0x1, UP0 ;  /* 0x0000000129047887 */ /* 0x000fcc0008000000 */
[----:B---34-:R-:W-:Y:S01]  /*16d0*/  IMAD.U32 R5, RZ, RZ, UR4 ;  /* 0x00000004ff057e24 */ /* 0x018fe2000f8e00ff */
[----:B------:R-:W-:Y:S05]  /*16e0*/  WARPSYNC.ALL ;  /* 0x0000000000007948 */ /* 0x000fea0003800000 */
[----:B------:R-:W-:-:S04]  /*16f0*/  IADD3 R5, -R5, UR41, RZ ;  /* 0x0000002905057c10 */ /* 0x000fc8000fffe1ff */
[----:B------:R-:W-:Y:S01]  /*1700*/  ISETP.GE.AND P1, PT, R5, 0x1, PT ;  /* 0x000000010500780c */ /* 0x000fe20003f26270 */
[----:B------:R-:W-:Y:S01]  /*1710*/  UIADD3 UR4, UR42, 0x2c180, URZ ;  /* 0x0002c1802a047890 */ /* 0x000fe2000fffe03f */
[----:B------:R-:W-:Y:S01]  /*1720*/  WARPGROUP.ARRIVE ;  /* 0x00000000000079c5 */ /* 0x000fe20000000000 */
[----:B------:R-:W-:Y:S02]  /*1730*/  ULOP3.LUT UR32, UR46, 0x10000, URZ, 0xfc, !UPT ;  /* 0x000100002e207892 */ /* 0x000fe4000f8efc3f */
[----:B------:R-:W-:Y:S02]  /*1740*/  USHF.R.U32.HI UR4, URZ, 0x4, UR4 ;  /* 0x000000043f047899 */ /* 0x000fe40008011604 */
[----:B------:R-:W-:Y:S02]  /*1750*/  ULEA UR34, UR37, UR32, 0xa ;  /* 0x0000002025227291 */ /* 0x000fe4000f8e503f */
[----:B------:R-:W-:Y:S01]  /*1760*/  ULOP3.LUT UR4, UR4, 0x3fff, URZ, 0xc0, !UPT ;  /* 0x00003fff04047892 */ /* 0x000fe2000f8ec03f */
[----:B------:R-:W-:Y:S01]  /*1770*/  UMOV UR9, 0xc0000010 ;  /* 0xc000001000097882 */ /* 0x000fe20000000000 */
[----:B------:R-:W-:-:S02]  /*1780*/  UMOV UR11, 0xc0000010 ;  /* 0xc0000010000b7882 */ /* 0x000fc40000000000 */
[----:B------:R-:W-:Y:S01]  /*1790*/  ULOP3.LUT UR33, UR4, 0x10000, URZ, 0xfc, !UPT ;  /* 0x0001000004217892 */ /* 0x000fe2000f8efc3f */
[----:B------:R-:W-:Y:S01]  /*17a0*/  UMOV UR8, UR34 ;  /* 0x0000002200087c82 */ /* 0x000fe20008000000 */
[----:B------:R-:W-:Y:S02]  /*17b0*/  UMOV UR5, UR9 ;  /* 0x0000000900057c82 */ /* 0x000fe40008000000 */
[----:B------:R-:W-:Y:S01]  /*17c0*/  UIMAD UR10, UR37, 0xe0, UR33 ;  /* 0x000000e0250a78a4 */ /* 0x000fe2000f8e0221 */
[----:B------:R-:W-:Y:S01]  /*17d0*/  UMOV UR4, UR8 ;  /* 0x0000000800047c82 */ /* 0x000fe20008000000 */
[----:B------:R-:W-:Y:S02]  /*17e0*/  UMOV UR7, 0xc0000010 ;  /* 0xc000001000077882 */ /* 0x000fe40000000000 */
[----:B------:R-:W-:Y:S02]  /*17f0*/  UIADD3 UR6, UR10, 0x20, URZ ;  /* 0x000000200a067890 */ /* 0x000fe4000fffe03f */
[----:B------:R-:W-:Y:S01]  /*1800*/  UIADD3 UR14, UR10, 0x40, URZ ;  /* 0x000000400a0e7890 */ /* 0x000fe2000fffe03f */
[----:B------:R-:W-:-:S02]  /*1810*/  UMOV UR12, UR8 ;  /* 0x00000008000c7c82 */ /* 0x000fc40008000000 */
[----:B------:R-:W-:Y:S01]  /*1820*/  HGMMA.64x16x16.F32.BF16 R24, gdesc[UR8], RZ, !UPT, gsb0 ;  /* 0x00200000081879f0 */ /* 0x000fe2000c0018ff */
[----:B------:R-:W-:Y:S01]  /*1830*/  UMOV UR13, UR9 ;  /* 0x00000009000d7c82 */ /* 0x000fe20008000000 */
[----:B------:R-:W-:Y:S01]  /*1840*/  UMOV UR15, 0xc0000010 ;  /* 0xc0000010000f7882 */ /* 0x000fe20000000000 */
[----:B------:R-:W-:Y:S01]  /*1850*/  UIADD3 UR18, UR10, 0x60, URZ ;  /* 0x000000600a127890 */ /* 0x000fe2000fffe03f */
[----:B------:R-:W-:Y:S01]  /*1860*/  UMOV UR16, UR8 ;  /* 0x0000000800107c82 */ /* 0x000fe20008000000 */
        /* <DEDUP_REMOVED lines=14> */
[----:B------:R-:W-:-:S02]  /*1950*/  WARPGROUP.DEPBAR.LE gsb0, 0x0 ;  /* 0x00008000000079c5 */ /* 0x000fc40000010000 */
[----:B------:R-:W-:Y:S01]  /*1960*/  WARPGROUP.ARRIVE ;  /* 0x00000000000079c5 */ /* 0x000fe20000000000 */
[----:B------:R-:W-:Y:S04]  /*1970*/  STL.64 [R1+0x20], R24 ;  /* 0x0000201801007387 */ /* 0x000fe80000100a00 */
[----:B------:R-:W-:Y:S01]  /*1980*/  STL.64 [R1+0x28], R26 ;  /* 0x0000281a01007387 */ /* 0x000fe20000100a00 */
[----:B------:R-:W-:Y:S01]  /*1990*/  HGMMA.64x16x16.F32.BF16 R208, gdesc[UR4], RZ, !UPT, gsb0 ;  /* 0x0020000004d079f0 */ /* 0x000fe2000c0018ff */
[----:B------:R-:W-:Y:S02]  /*19a0*/  UIADD3 UR4, UR34, 0x100, URZ ;  /* 0x0000010022047890 */ /* 0x000fe4000fffe03f */
[----:B------:R-:W-:Y:S04]  /*19b0*/  STL.64 [R1+0x30], R28 ;  /* 0x0000301c01007387 */ /* 0x000fe80000100a00 */
[----:B------:R2:W-:Y:S01]  /*19c0*/  STL.64 [R1+0x38], R30 ;  /* 0x0000381e01007387 */ /* 0x0005e20000100a00 */
[----:B------:R-:W-:-:S02]  /*19d0*/  WARPGROUP.DEPBAR.LE gsb0, 0x0 ;  /* 0x00008000000079c5 */ /* 0x000fc40000010000 */
[----:B------:R-:W-:-:S06]  /*19e0*/  WARPGROUP.ARRIVE ;  /* 0x00000000000079c5 */ /* 0x000fcc0000000000 */
[----:B------:R-:W-:Y:S03]  /*19f0*/  HGMMA.64x16x16.F32.BF16 R176, gdesc[UR12], RZ, !UPT, gsb0 ;  /* 0x002000000cb079f0 */ /* 0x000fe6000c0018ff */
[----:B------:R-:W-:Y:S02]  /*1a00*/  WARPGROUP.DEPBAR.LE gsb0, 0x0 ;  /* 0x00008000000079c5 */ /* 0x000fe40000010000 */
        /* <DEDUP_REMOVED lines=10> */
[----:B------:R-:W-:Y:S01]  /*1ab0*/  HGMMA.64x16x16.F32.BF16 R48, gdesc[UR28], RZ, !UPT, gsb0 ;  /* 0x002000001c3079f0 */ /* 0x000fe2000c0018ff */
[----:B------:R-:W-:Y:S01]  /*1ac0*/  UMOV UR28, UR4 ;  /* 0x00000004001c7c82 */ /* 0x000fe20008000000 */
[----:B------:R-:W-:Y:S01]  /*1ad0*/  UMOV UR29, 0xc0000010 ;  /* 0xc0000010001d7882 */ /* 0x000fe20000000000 */
[----:B------:R-:W-:Y:S01]  /*1ae0*/  UMOV UR24, UR28 ;  /* 0x0000001c00187c82 */ /* 0x000fe20008000000 */
        /* <DEDUP_REMOVED lines=26> */
[----:B------:R-:W-:Y:S02]  /*1c90*/  UIADD3 UR12, UR34, 0x200, URZ ;  /* 0x00000200220c7890 */ /* 0x000fe4000fffe03f */
[----:B------:R-:W-:Y:S01]  /*1ca0*/  UIADD3 UR34, UR34, 0x300, URZ ;  /* 0x0000030022227890 */ /* 0x000fe2000fffe03f */
[----:B------:R-:W-:Y:S02]  /*1cb0*/  WARPGROUP.DEPBAR.LE gsb0, 0x0 ;  /* 0x00008000000079c5 */ /* 0x000fe40000010000 */
[----:B------:R-:W-:-:S06]  /*1cc0*/  WARPGROUP.ARRIVE ;  /* 0x00000000000079c5 */ /* 0x000fcc0000000000 */
[----:B------:R-:W-:Y:S03]  /*1cd0*/  HGMMA.64x16x16.F32.BF16 R200, gdesc[UR4], RZ, !UPT, gsb0 ;  /* 0x0020000004c879f0 */ /* 0x000fe6000c0018ff */
[----:B------:R-:W-:Y:S02]  /*1ce0*/  WARPGROUP.DEPBAR.LE gsb0, 0x0 ;  /* 0x00008000000079c5 */ /* 0x000fe40000010000 */
[----:B--2---:R-:W-:-:S06]  /*1cf0*/  WARPGROUP.ARRIVE ;  /* 0x00000000000079c5 */ /* 0x004fcc0000000000 */
        /* <DEDUP_REMOVED lines=16> */
[----:B------:R-:W-:Y:S01]  /*1e00*/  WARPGROUP.ARRIVE ;  /* 0x00000000000079c5 */ /* 0x000fe20000000000 */
[----:B------:R-:W-:Y:S04]  /*1e10*/  STL.64 [R1], R24 ;  /* 0x0000001801007387 */ /* 0x000fe80000100a00 */
[----:B------:R-:W-:Y:S01]  /*1e20*/  STL.64 [R1+0x8], R26 ;  /* 0x0000081a01007387 */ /* 0x000fe20000100a00 */
[----:B------:R-:W-:Y:S03]  /*1e30*/  HGMMA.64x16x16.F32.BF16 R224, gdesc[UR8], RZ, !UPT, gsb0 ;  /* 0x0020000008e079f0 */ /* 0x000fe6000c0018ff */
        /* <DEDUP_REMOVED lines=35> */
[----:B--2---:R-:W-:-:S06]  /*2070*/  WARPGROUP.ARRIVE ;  /* 0x00000000000079c5 */ /* 0x004fcc0000000000 */
        /* <DEDUP_REMOVED lines=20> */
[----:B------:R-:W-:Y:S05]  /*21c0*/  @!P1 BRA `(.L_x_23) ;  /* 0x0000000c007c9947 */ /* 0x000fea0003800000 */
[----:B------:R-:W-:Y:S01]  /*21d0*/  UIADD3 UR34, UR37, 0x1, URZ ;  /* 0x0000000125227890 */ /* 0x000fe2000fffe03f */
[----:B------:R-:W-:Y:S02]  /*21e0*/  IMAD.MOV.U32 R4, RZ, RZ, R5 ;  /* 0x000000ffff047224 */ /* 0x000fe400078e0005 */
[----:B01----:R-:W-:Y:S01]  /*21f0*/  IMAD.U32 R3, RZ, RZ, UR37 ;  /* 0x00000025ff037e24 */ /* 0x003fe2000f8e00ff */
[----:B------:R-:W-:-:S04]  /*2200*/  UISETP.NE.AND UP0, UPT, UR34, 0xb, UPT ;  /* 0x0000000b2200788c */ /* 0x000fc8000bf05270 */
[----:B------:R-:W-:Y:S02]  /*2210*/  USEL UR4, URZ, 0x1, UP0 ;  /* 0x000000013f047887 */ /* 0x000fe40008000000 */
[----:B------:R-:W-:Y:S02]  /*2220*/  USEL UR34, UR34, URZ, UP0 ;  /* 0x0000003f22227287 */ /* 0x000fe40008000000 */
[----:B------:R-:W-:-:S06]  /*2230*/  ULOP3.LUT UR4, UR36, UR4, URZ, 0x3c, !UPT ;  /* 0x0000000424047292 */ /* 0x000fcc000f8e3c3f */
[----:B------:R-:W-:-:S07]  /*2240*/  IMAD.U32 R7, RZ, RZ, UR4 ;  /* 0x00000004ff077e24 */ /* 0x000fce000f8e00ff */
.L_x_30:
[----:B------:R-:W-:Y:S05]  /*2250*/  @!P0 BRA `(.L_x_24) ;  /* 0x0000000000048947 */ /* 0x000fea0003800000 */
[----:B------:R-:W-:Y:S01]  /*2260*/  BPT.TRAP 0x1 ;  /* 0x000000040000795c */ /* 0x000fe20000300000 */
.L_x_24:
[----:B------:R-:W-:Y:S01]  /*2270*/  ULEA UR4, UR34, UR42, 0x3 ;  /* 0x0000002a22047291 */ /* 0x000fe2000f8e183f */
[----:B------:R-:W-:-:S08]  /*2280*/  SHF.L.U32 R0, R7, 0x1f, RZ ;  /* 0x0000001f07007819 */ /* 0x000fd000000006ff */
[----:B------:R0:W1:Y:S01]  /*2290*/  SYNCS.PHASECHK.TRANS64.TRYWAIT P1, [UR4], R0 ;  /* 0x00000000ff0075a7 */ /* 0x0000620008020144 */
[----:B------:R-:W-:Y:S05]  /*22a0*/  @!P0 BRA `(.L_x_25) ;  /* 0x0000000000048947 */ /* 0x000fea0003800000 */
[----:B------:R-:W-:Y:S01]  /*22b0*/  BPT.TRAP 0x1 ;  /* 0x000000040000795c */ /* 0x000fe20000300000 */
.L_x_25:
[----:B-1----:R-:W-:Y:S05]  /*22c0*/  @P1 BRA `(.L_x_26) ;  /* 0x0000000000081947 */ /* 0x002fea0003800000 */
[----:B------:R-:W1:Y:S02]  /*22d0*/  SYNCS.PHASECHK.TRANS64.TRYWAIT P1, [UR4], R0 ;  /* 0x00000000ff0075a7 */ /* 0x000e640008020144 */
[----:B-1----:R-:W-:Y:S05]  /*22e0*/  @!P1 BRA `(.L_x_27) ;  /* 0x00000120006c9947 */ /* 0x002fea0003800000 */
.L_x_26:
[----:B------:R-:W-:Y:S04]  /*22f0*/  STL.64 [R1+0xa0], R222 ;  /* 0x0000a0de01007387 */ /* 0x000fe80000100a00 */
[----:B------:R-:W-:Y:S04]  /*2300*/  STL.64 [R1+0x98], R220 ;  /* 0x000098dc01007387 */ /* 0x000fe80000100a00 */
[----:B------:R-:W-:Y:S04]  /*2310*/  STL.64 [R1+0x90], R218 ;  /* 0x000090da01007387 */ /* 0x000fe80000100a00 */
[----:B------:R2:W-:Y:S04]  /*2320*/  STL.64 [R1+0x88], R216 ;  /* 0x000088d801007387 */ /* 0x0005e80000100a00 */
[----:B--2---:R-:W2:Y:S04]  /*2330*/  LDL.LU.64 R216, [R1+0x20] ;  /* 0x0000200001d87983 */ /* 0x004ea80000300a00 */
[----:B------:R-:W2:Y:S04]  /*2340*/  LDL.LU.64 R218, [R1+0x28] ;  /* 0x0000280001da7983 */ /* 0x000ea80000300a00 */
[----:B------:R-:W2:Y:S04]  /*2350*/  LDL.LU.64 R220, [R1+0x30] ;  /* 0x0000300001dc7983 */ /* 0x000ea80000300a00 */
[----:B------:R-:W2:Y:S01]  /*2360*/  LDL.LU.64 R222, [R1+0x38] ;  /* 0x0000380001de7983 */ /* 0x000ea20000300a00 */
[----:B------:R-:W-:-:S02]  /*2370*/  ULEA UR35, UR34, UR32, 0xa ;  /* 0x0000002022237291 */ /* 0x000fc4000f8e503f */
[----:B------:R-:W-:Y:S01]  /*2380*/  UIMAD UR6, UR34, 0xe0, UR33 ;  /* 0x000000e0220678a4 */ /* 0x000fe2000f8e0221 */
[----:B------:R-:W-:Y:S01]  /*2390*/  UMOV UR5, 0xc0000010 ;  /* 0xc000001000057882 */ /* 0x000fe20000000000 */
[----:B------:R-:W-:Y:S02]  /*23a0*/  UMOV UR7, 0xc0000010 ;  /* 0xc000001000077882 */ /* 0x000fe40000000000 */
[----:B------:R-:W-:Y:S01]  /*23b0*/  UIADD3 UR10, UR6, 0x20, URZ ;  /* 0x00000020060a7890 */ /* 0x000fe2000fffe03f */
[----:B------:R-:W-:Y:S01]  /*23c0*/  UMOV UR4, UR35 ;  /* 0x0000002300047c82 */ /* 0x000fe20008000000 */
        /* <DEDUP_REMOVED lines=15> */
[----:B--2---:R-:W-:-:S06]  /*24c0*/  WARPGROUP.ARRIVE ;  /* 0x00000000000079c5 */ /* 0x004fcc0000000000 */
[----:B------:R-:W-:Y:S03]  /*24d0*/  HGMMA.64x16x16.F32.BF16 R216, gdesc[UR4], R216, gsb0 ;  /* 0x0020000004d879f0 */ /* 0x000fe600080018d8 */
[----:B------:R-:W-:Y:S02]  /*24e0*/  WARPGROUP.DEPBAR.LE gsb0, 0x0 ;  /* 0x00008000000079c5 */ /* 0x000fe40000010000 */
[----:B------:R-:W-:Y:S01]  /*24f0*/  WARPGROUP.ARRIVE ;  /* 0x00000000000079c5 */ /* 0x000fe20000000000 */
[----:B------:R-:W-:Y:S01]  /*2500*/  UIADD3 UR26, UR6, 0xa0, URZ ;  /* 0x000000a0061a7890 */ /* 0x000fe2000fffe03f */
[----:B------:R2:W-:Y:S04]  /*2510*/  STL.64 [R1+0x20], R216 ;  /* 0x000020d801007387 */ /* 0x0005e80000100a00 */
[----:B------:R-:W-:Y:S01]  /*2520*/  HGMMA.64x16x16.F32.BF16 R208, gdesc[UR8], R208, gsb0 ;  /* 0x0020000008d079f0 */ /* 0x000fe200080018d0 */
[----:B------:R-:W-:Y:S01]  /*2530*/  UMOV UR24, UR4 ;  /* 0x0000000400187c82 */ /* 0x000fe20008000000 */
[----:B------:R-:W-:Y:S01]  /*2540*/  UMOV UR25, UR5 ;  /* 0x0000000500197c82 */ /* 0x000fe20008000000 */
[----:B------:R-:W-:Y:S01]  /*2550*/  UMOV UR27, 0xc0000010 ;  /* 0xc0000010001b7882 */ /* 0x000fe20000000000 */
[----:B------:R-:W-:Y:S01]  /*2560*/  UIADD3 UR30, UR6, 0xc0, URZ ;  /* 0x000000c0061e7890 */ /* 0x000fe2000fffe03f */
[----:B------:R3:W-:Y:S01]  /*2570*/  STL.64 [R1+0x28], R218 ;  /* 0x000028da01007387 */ /* 0x0007e20000100a00 */
[----:B------:R-:W-:Y:S01]  /*2580*/  UMOV UR28, UR4 ;  /* 0x00000004001c7c82 */ /* 0x000fe20008000000 */
[----:B------:R-:W-:Y:S01]  /*2590*/  UMOV UR29, UR5 ;  /* 0x00000005001d7c82 */ /* 0x000fe20008000000 */
[----:B------:R-:W-:Y:S01]  /*25a0*/  UMOV UR31, 0xc0000010 ;  /* 0xc0000010001f7882 */ /* 0x000fe20000000000 */
[----:B------:R-:W-:Y:S01]  /*25b0*/  UIADD3 UR8, UR35, 0x100, URZ ;  /* 0x0000010023087890 */ /* 0x000fe2000fffe03f */
[----:B------:R4:W-:Y:S04]  /*25c0*/  STL.64 [R1+0x30], R220 ;  /* 0x000030dc01007387 */ /* 0x0009e80000100a00 */
[----:B------:R0:W-:Y:S04]  /*25d0*/  STL.64 [R1+0x38], R222 ;  /* 0x000038de01007387 */ /* 0x0001e80000100a00 */
[----:B--2---:R-:W2:Y:S04]  /*25e0*/  LDL.LU.64 R216, [R1] ;  /* 0x0000000001d87983 */ /* 0x004ea80000300a00 */
[----:B---3--:R-:W2:Y:S04]  /*25f0*/  LDL.LU.64 R218, [R1+0x8] ;  /* 0x0000080001da7983 */ /* 0x008ea80000300a00 */
[----:B----4-:R-:W2:Y:S04]  /*2600*/  LDL.LU.64 R220, [R1+0x10] ;  /* 0x0000100001dc7983 */ /* 0x010ea80000300a00 */
[----:B0-----:R-:W2:Y:S01]  /*2610*/  LDL.LU.64 R222, [R1+0x18] ;  /* 0x0000180001de7983 */ /* 0x001ea20000300a00 */
[----:B------:R-:W-:-:S02]  /*2620*/  WARPGROUP.DEPBAR.LE gsb0, 0x0 ;  /* 0x00008000000079c5 */ /* 0x000fc40000010000 */
[----:B------:R-:W-:-:S06]  /*2630*/  WARPGROUP.ARRIVE ;  /* 0x00000000000079c5 */ /* 0x000fcc0000000000 */
[----:B------:R-:W-:Y:S03]  /*2640*/  HGMMA.64x16x16.F32.BF16 R176, gdesc[UR12], R176, gsb0 ;  /* 0x002000000cb079f0 */ /* 0x000fe600080018b0 */
[----:B------:R-:W-:Y:S02]  /*2650*/  WARPGROUP.DEPBAR.LE gsb0, 0x0 ;  /* 0x00008000000079c5 */ /* 0x000fe40000010000 */
        /* <DEDUP_REMOVED lines=10> */
[----:B------:R-:W-:Y:S01]  /*2700*/  HGMMA.64x16x16.F32.BF16 R48, gdesc[UR28], R48, gsb0 ;  /* 0x002000001c3079f0 */ /* 0x000fe20008001830 */
        /* <DEDUP_REMOVED lines=29> */
[----:B------:R-:W-:Y:S02]  /*28e0*/  UIADD3 UR12, UR35, 0x200, URZ ;  /* 0x00000200230c7890 */ /* 0x000fe4000fffe03f */
[----:B------:R-:W-:Y:S02]  /*28f0*/  WARPGROUP.DEPBAR.LE gsb0, 0x0 ;  /* 0x00008000000079c5 */ /* 0x000fe40000010000 */
[----:B------:R-:W-:-:S06]  /*2900*/  WARPGROUP.ARRIVE ;  /* 0x00000000000079c5 */ /* 0x000fcc0000000000 */
[----:B------:R-:W-:Y:S03]  /*2910*/  HGMMA.64x16x16.F32.BF16 R200, gdesc[UR8], R200, gsb0 ;  /* 0x0020000008c879f0 */ /* 0x000fe600080018c8 */
[----:B------:R-:W-:Y:S02]  /*2920*/  WARPGROUP.DEPBAR.LE gsb0, 0x0 ;  /* 0x00008000000079c5 */ /* 0x000fe40000010000 */
[----:B--2---:R-:W-:-:S06]  /*2930*/  WARPGROUP.ARRIVE ;  /* 0x00000000000079c5 */ /* 0x004fcc0000000000 */
[----:B------:R-:W-:Y:S01]  /*2940*/  HGMMA.64x16x16.F32.BF16 R216, gdesc[UR4], R216, gsb0 ;  /* 0x0020000004d879f0 */ /* 0x000fe200080018d8 */
[----:B------:R-:W-:Y:S01]  /*2950*/  UMOV UR4, UR12 ;  /* 0x0000000c00047c82 */ /* 0x000fe20008000000 */
[----:B------:R-:W-:Y:S01]  /*2960*/  UMOV UR5, 0xc0000010 ;  /* 0xc000001000057882 */ /* 0x000fe20000000000 */
[----:B------:R-:W-:Y:S02]  /*2970*/  WARPGROUP.DEPBAR.LE gsb0, 0x0 ;  /* 0x00008000000079c5 */ /* 0x000fe40000010000 */
[----:B------:R-:W-:Y:S01]  /*2980*/  WARPGROUP.ARRIVE ;  /* 0x00000000000079c5 */ /* 0x000fe20000000000 */
[----:B------:R-:W-:Y:S01]  /*2990*/  UMOV UR8, UR4 ;  /* 0x0000000400087c82 */ /* 0x000fe20008000000 */
[----:B------:R-:W-:Y:S01]  /*29a0*/  UMOV UR9, UR5 ;  /* 0x0000000500097c82 */ /* 0x000fe20008000000 */
[----:B------:R-:W-:Y:S01]  /*29b0*/  UMOV UR12, UR4 ;  /* 0x00000004000c7c82 */ /* 0x000fe20008000000 */
[----:B------:R-:W-:Y:S01]  /*29c0*/  UMOV UR13, UR5 ;  /* 0x00000005000d7c82 */ /* 0x000fe20008000000 */
[----:B------:R-:W-:Y:S01]  /*29d0*/  UMOV UR16, UR4 ;  /* 0x0000000400107c82 */ /* 0x000fe20008000000 */
[----:B------:R-:W-:Y:S01]  /*29e0*/  HGMMA.64x16x16.F32.BF16 R224, gdesc[UR4], R224, gsb0 ;  /* 0x0020000004e079f0 */ /* 0x000fe200080018e0 */
[----:B------:R-:W-:Y:S01]  /*29f0*/  UMOV UR17, UR5 ;  /* 0x0000000500117c82 */ /* 0x000fe20008000000 */
[----:B------:R-:W-:Y:S01]  /*2a00*/  UMOV UR20, UR4 ;  /* 0x0000000400147c82 */ /* 0x000fe20008000000 */
[----:B------:R-:W-:Y:S01]  /*2a10*/  UMOV UR21, UR5 ;  /* 0x0000000500157c82 */ /* 0x000fe20008000000 */
[----:B------:R-:W-:Y:S01]  /*2a20*/  UMOV UR24, UR4 ;  /* 0x0000000400187c82 */ /* 0x000fe20008000000 */
[----:B------:R-:W-:Y:S01]  /*2a30*/  UMOV UR25, UR5 ;  /* 0x0000000500197c82 */ /* 0x000fe20008000000 */
[----:B------:R-:W-:Y:S01]  /*2a40*/  UMOV UR28, UR4 ;  /* 0x00000004001c7c82 */ /* 0x000fe20008000000 */
[----:B------:R-:W-:Y:S01]  /*2a50*/  UMOV UR29, UR5 ;  /* 0x00000005001d7c82 */ /* 0x000fe20008000000 */
[----:B------:R-:W-:Y:S01]  /*2a60*/  UIADD3 UR35, UR35, 0x300, URZ ;  /* 0x0000030023237890 */ /* 0x000fe2000fffe03f */
[----:B------:R-:W-:Y:S04]  /*2a70*/  STL.64 [R1], R216 ;  /* 0x000000d801007387 */ /* 0x000fe80000100a00 */
[----:B------:R-:W-:Y:S04]  /*2a80*/  STL.64 [R1+0x8], R218 ;  /* 0x000008da01007387 */ /* 0x000fe80000100a00 */
[----:B------:R-:W-:Y:S04]  /*2a90*/  STL.64 [R1+0x10], R220 ;  /* 0x000010dc01007387 */ /* 0x000fe80000100a00 */
[----:B------:R0:W-:Y:S04]  /*2aa0*/  STL.64 [R1+0x18], R222 ;  /* 0x000018de01007387 */ /* 0x0001e80000100a00 */
[----:B0-----:R-:W2:Y:S04]  /*2ab0*/  LDL.LU.64 R222, [R1+0xa0] ;  /* 0x0000a00001de7983 */ /* 0x001ea80000300a00 */
[----:B------:R-:W2:Y:S04]  /*2ac0*/  LDL.LU.64 R220, [R1+0x98] ;  /* 0x0000980001dc7983 */ /* 0x000ea80000300a00 */
[----:B------:R-:W2:Y:S04]  /*2ad0*/  LDL.LU.64 R218, [R1+0x90] ;  /* 0x0000900001da7983 */ /* 0x000ea80000300a00 */
[----:B------:R-:W2:Y:S01]  /*2ae0*/  LDL.LU.64 R216, [R1+0x88] ;  /* 0x0000880001d87983 */ /* 0x000ea20000300a00 */
        /* <DEDUP_REMOVED lines=51> */
[----:B--2---:R-:W-:-:S06]  /*2e20*/  WARPGROUP.ARRIVE ;  /* 0x00000000000079c5 */ /* 0x004fcc0000000000 */
[----:B------:R-:W-:Y:S03]  /*2e30*/  HGMMA.64x16x16.F32.BF16 R216, gdesc[UR4], R216, gsb0 ;  /* 0x0020000004d879f0 */ /* 0x000fe600080018d8 */
[----:B------:R-:W-:Y:S02]  /*2e40*/  WARPGROUP.DEPBAR.LE gsb0, 0x0 ;  /* 0x00008000000079c5 */ /* 0x000fe40000010000 */
[----:B------:R-:W-:Y:S05]  /*2e50*/  @!P0 BRA `(.L_x_28) ;  /* 0x0000000000048947 */ /* 0x000fea0003800000 */
[----:B------:R-:W-:Y:S01]  /*2e60*/  BPT.TRAP 0x1 ;  /* 0x000000040000795c */ /* 0x000fe20000300000 */
.L_x_28:
[----:B-1----:R-:W2:Y:S01]  /*2e70*/  LDL R6, [R1+0x64] ;  /* 0x0000640001067983 */ /* 0x002ea20000100800 */
[----:B------:R-:W-:Y:S01]  /*2e80*/  ISETP.NE.AND P1, PT, R17, RZ, PT ;  /* 0x000000ff1100720c */ /* 0x000fe20003f25270 */
[----:B------:R-:W-:-:S12]  /*2e90*/  UISETP.GT.U32.AND UP0, UPT, UR38, 0x1, UPT ;  /* 0x000000012600788c */ /* 0x000fd8000bf04070 */
[----:B------:R-:W-:-:S05]  /*2ea0*/  @P1 LEA R0, R3, UR42, 0x3 ;  /* 0x0000002a03001c11 */ /* 0x000fca000f8e18ff */
[----:B------:R-:W-:-:S05]  /*2eb0*/  @P1 VIADD R0, R0, 0x58 ;  /* 0x0000005800001836 */ /* 0x000fca0000000000 */
[----:B--2---:R-:W-:-:S04]  /*2ec0*/  @P1 PRMT R0, R6, 0x654, R0 ;  /* 0x0000065406001816 */ /* 0x004fc80000000000 */
[----:B------:R0:W-:Y:S01]  /*2ed0*/  @P1 SYNCS.ARRIVE.TRANS64.RED.A1T0 RZ, [R0+URZ], RZ ;  /* 0x000000ff00ff19a7 */ /* 0x0001e2000810043f */
[----:B------:R-:W-:-:S13]  /*2ee0*/  PLOP3.LUT P1, PT, PT, PT, UP0, 0x80, 0x0 ;  /* 0x000000000000781c */ /* 0x000fda0003f2f008 */
[----:B0-----:R-:W-:Y:S05]  /*2ef0*/  @P1 BRA `(.L_x_29) ;  /* 0x0000000000041947 */ /* 0x001fea0003800000 */
[----:B------:R-:W-:Y:S01]  /*2f00*/  BPT.TRAP 0x1 ;  /* 0x000000040000795c */ /* 0x000fe20000300000 */
.L_x_29:
[----:B------:R-:W-:Y:S01]  /*2f10*/  UIADD3 UR34, UR34, 0x1, URZ ;  /* 0x0000000122227890 */ /* 0x000fe2000fffe03f */
[C---:B------:R-:W-:Y:S01]  /*2f20*/  ISETP.GT.AND P2, PT, R4.reuse, 0x1, PT ;  /* 0x000000010400780c */ /* 0x040fe20003f44270 */
[----:B------:R-:W-:Y:S02]  /*2f30*/  VIADD R3, R3, 0x1 ;  /* 0x0000000103037836 */ /* 0x000fe40000000000 */
[----:B------:R-:W-:Y:S01]  /*2f40*/  UISETP.NE.AND UP0, UPT, UR34, 0xb, UPT ;  /* 0x0000000b2200788c */ /* 0x000fe2000bf05270 */
[----:B------:R-:W-:Y:S02]  /*2f50*/  VIADD R4, R4, 0xffffffff ;  /* 0xffffffff04047836 */ /* 0x000fe40000000000 */
[C---:B------:R-:W-:Y:S01]  /*2f60*/  ISETP.NE.AND P1, PT, R3.reuse, 0xb, PT ;  /* 0x0000000b0300780c */ /* 0x040fe20003f25270 */
[----:B------:R-:W-:Y:S02]  /*2f70*/  USEL UR4, URZ, 0x1, UP0 ;  /* 0x000000013f047887 */ /* 0x000fe40008000000 */
[----:B------:R-:W-:Y:S01]  /*2f80*/  USEL UR34, UR34, URZ, UP0 ;  /* 0x0000003f22227287 */ /* 0x000fe20008000000 */
[----:B------:R-:W-:-:S03]  /*2f90*/  SEL R3, R3, RZ, P1 ;  /* 0x000000ff03037207 */ /* 0x000fc60000800000 */
[----:B------:R-:W-:Y:S01]  /*2fa0*/  LOP3.LUT R7, R7, UR4, RZ, 0x3c, !PT ;  /* 0x0000000407077c12 */ /* 0x000fe2000f8e3cff */
[----:B------:R-:W-:Y:S07]  /*2fb0*/  @P2 BRA `(.L_x_30) ;  /* 0xfffffff000a42947 */ /* 0x000fee000383ffff */
.L_x_23:
[----:B01----:R-:W0:Y:S02]  /*2fc0*/  LDC R0, c[0x0][0x28c] ;  /* 0x0000a300ff007b82 */ /* 0x003e240000000800 */
[----:B0-----:R-:W-:-:S13]  /*2fd0*/  ISETP.GE.AND P1, PT, R0, 0x1, PT ;  /* 0x000000010000780c */ /* 0x001fda0003f26270 */
[----:B------:R-:W-:Y:S05]  /*2fe0*/  @!P1 BRA `(.L_x_31) ;  /* 0x0000000000409947 */ /* 0x000fea0003800000 */
[----:B------:R-:W-:Y:S05]  /*2ff0*/  @!P0 BRA `(.L_x_32) ;  /* 0x0000000000048947 */ /* 0x000fea0003800000 */
[----:B------:R-:W-:Y:S01]  /*3000*/  BPT.TRAP 0x1 ;  /* 0x000000040000795c */ /* 0x000fe20000300000 */
.L_x_32:
[----:B------:R-:W2:Y:S01]  /*3010*/  LDL R3, [R1+0x64] ;  /* 0x0000640001037983 */ /* 0x000ea20000100800 */
[----:B------:R-:W-:Y:S01]  /*3020*/  ISETP.NE.AND P0, PT, R17, RZ, PT ;  /* 0x000000ff1100720c */ /* 0x000fe20003f05270 */
[----:B------:R-:W-:-:S12]  /*3030*/  UISETP.GT.U32.AND UP0, UPT, UR38, 0x1, UPT ;  /* 0x000000012600788c */ /* 0x000fd8000bf04070 */
[----:B------:R-:W-:-:S04]  /*3040*/  @P0 VIADD R0, R5, UR37 ;  /* 0x0000002505000c36 */ /* 0x000fc80008000000 */
[----:B------:R-:W-:-:S05]  /*3050*/  @P0 IMAD.WIDE.U32 R4, R0, -0x45d1745d, RZ ;  /* 0xba2e8ba300040825 */ /* 0x000fca00078e00ff */
[----:B------:R-:W-:-:S05]  /*3060*/  @P0 SHF.R.U32.HI R5, RZ, 0x3, R5 ;  /* 0x00000003ff050819 */ /* 0x000fca0000011605 */
[----:B------:R-:W-:-:S05]  /*3070*/  @P0 IMAD R0, R5, -0xb, R0 ;  /* 0xfffffff505000824 */ /* 0x000fca00078e0200 */
[----:B------:R-:W-:-:S05]  /*3080*/  @P0 LEA R0, R0, UR42, 0x3 ;  /* 0x0000002a00000c11 */ /* 0x000fca000f8e18ff */
[----:B------:R-:W-:-:S05]  /*3090*/  @P0 VIADD R0, R0, 0x58 ;  /* 0x0000005800000836 */ /* 0x000fca0000000000 */
[----:B--2---:R-:W-:-:S04]  /*30a0*/  @P0 PRMT R0, R3, 0x654, R0 ;  /* 0x0000065403000816 */ /* 0x004fc80000000000 */
[----:B------:R0:W-:Y:S01]  /*30b0*/  @P0 SYNCS.ARRIVE.TRANS64.RED.A1T0 RZ, [R0+URZ], RZ ;  /* 0x000000ff00ff09a7 */ /* 0x0001e2000810043f */
[----:B------:R-:W-:-:S13]  /*30c0*/  PLOP3.LUT P0, PT, PT, PT, UP0, 0x80, 0x0 ;  /* 0x000000000000781c */ /* 0x000fda0003f0f008 */
[----:B0-----:R-:W-:Y:S05]  /*30d0*/  @P0 BRA `(.L_x_31) ;  /* 0x0000000000040947 */ /* 0x001fea0003800000 */
[----:B------:R-:W-:Y:S01]  /*30e0*/  BPT.TRAP 0x1 ;  /* 0x000000040000795c */ /* 0x000fe20000300000 */
.L_x_31:
[----:B------:R-:W0:Y:S01]  /*30f0*/  S2R R6, SR_TID.X ;  /* 0x0000000000067919 */ /* 0x000e220000002100 */
[----:B------:R-:W-:Y:S02]  /*3100*/  UIMAD UR39, UR39, 0x70, URZ ;  /* 0x00000070272778a4 */ /* 0x000fe4000f8e023f */
[----:B------:R-:W-:Y:S01]  /*3110*/  USHF.R.S32.HI UR10, URZ, 0x1f, UR40 ;  /* 0x0000001f3f0a7899 */ /* 0x000fe20008011428 */
[----:B------:R-:W-:Y:S01]  /*3120*/  ULDC.64 UR8, c[0x0][0x5d0] ;  /* 0x0001740000087ab9 */ /* 0x000fe20000000a00 */
[----:B------:R-:W-:Y:S02]  /*3130*/  UIMAD.WIDE UR6, UR43, 0x200, URZ ;  /* 0x000002002b0678a5 */ /* 0x000fe4000f8e023f */
[----:B------:R-:W-:Y:S01]  /*3140*/  IMAD.U32 R237, RZ, RZ, UR39 ;  /* 0x00000027ffed7e24 */ /* 0x000fe2000f8e00ff */
[----:B------:R-:W-:Y:S02]  /*3150*/  UIMAD UR4, UR10, UR8, URZ ;  /* 0x000000080a0472a4 */ /* 0x000fe4000f8e023f */
[----:B------:R-:W-:Y:S01]  /*3160*/  IMAD.U32 R9, RZ, RZ, UR8 ;  /* 0x00000008ff097e24 */ /* 0x000fe2000f8e00ff */
[----:B------:R-:W-:-:S02]  /*3170*/  USHF.L.U32 UR43, UR43, 0x9, URZ ;  /* 0x000000092b2b7899 */ /* 0x000fc4000800063f */
[----:B------:R-:W-:Y:S01]  /*3180*/  UIMAD UR4, UR40, UR9, UR4 ;  /* 0x00000009280472a4 */ /* 0x000fe2000f8e0204 */
[----:B------:R-:W-:Y:S01]  /*3190*/  ULDC UR8, c[0x0][0x284] ;  /* 0x0000a10000087ab9 */ /* 0x000fe20000000800 */
[----:B------:R-:W-:Y:S02]  /*31a0*/  UIADD3 UR37, UR41, UR37, URZ ;  /* 0x0000002529257290 */ /* 0x000fe4000fffe03f */
[----:B------:R-:W-:Y:S02]  /*31b0*/  UISETP.GE.U32.AND UP2, UPT, UR41, 0xb, UPT ;  /* 0x0000000b2900788c */ /* 0x000fe4000bf46070 */
[----:B------:R-:W-:-:S04]  /*31c0*/  UISETP.GT.U32.AND UP1, UPT, UR37, 0xa, UPT ;  /* 0x0000000a2500788c */ /* 0x000fc8000bf24070 */
[----:B------:R-:W-:Y:S01]  /*31d0*/  UISETP.LT.U32.AND UP1, UPT, UR41, 0xb, UP1 ;  /* 0x0000000b2900788c */ /* 0x000fe20008f21070 */
[----:B0-----:R-:W-:Y:S01]  /*31e0*/  IMAD.SHL.U32 R236, R6, 0x2, RZ ;  /* 0x0000000206ec7824 */ /* 0x001fe200078e00ff */
[--C-:B------:R-:W-:Y:S02]  /*31f0*/  SHF.R.U32.HI R3, RZ, 0x7, R6.reuse ;  /* 0x00000007ff037819 */ /* 0x100fe40000011606 */
[----:B------:R-:W-:Y:S02]  /*3200*/  SHF.R.U32.HI R7, RZ, 0x2, R6 ;  /* 0x00000002ff077819 */ /* 0x000fe40000011606 */
[----:B------:R-:W-:Y:S02]  /*3210*/  LOP3.LUT R236, R237, 0x6, R236, 0xf8, !PT ;  /* 0x00000006edec7812 */ /* 0x000fe400078ef8ec */
[----:B------:R-:W-:Y:S02]  /*3220*/  LOP3.LUT R3, R3, 0x1, RZ, 0xc0, !PT ;  /* 0x0000000103037812 */ /* 0x000fe400078ec0ff */
[----:B------:R-:W-:-:S02]  /*3230*/  SHF.R.S32.HI R237, RZ, 0x1f, R236 ;  /* 0x0000001fffed7819 */ /* 0x000fc400000114ec */
[----:B------:R-:W-:Y:S01]  /*3240*/  LOP3.LUT R0, R6, 0x60, RZ, 0xc0, !PT ;  /* 0x0000006006007812 */ /* 0x000fe200078ec0ff */
[----:B------:R-:W-:Y:S01]  /*3250*/  IMAD.SHL.U32 R4, R3, 0x40, RZ ;  /* 0x0000004003047824 */ /* 0x000fe200078e00ff */
[----:B------:R-:W-:Y:S01]  /*3260*/  LOP3.LUT R7, R7, 0x7, RZ, 0xc0, !PT ;  /* 0x0000000707077812 */ /* 0x000fe200078ec0ff */
[----:B------:R-:W-:Y:S01]  /*3270*/  IMAD.WIDE.U32 R8, R9, UR40, R236 ;  /* 0x0000002809087c25 */ /* 0x000fe2000f8e00ec */
[----:B------:R-:W-:Y:S02]  /*3280*/  SHF.R.U32.HI R0, RZ, 0x1, R0 ;  /* 0x00000001ff007819 */ /* 0x000fe40000011600 */
[--C-:B------:R-:W-:Y:S01]  /*3290*/  LOP3.LUT R5, R4, 0x40, R7.reuse, 0xe2, !PT ;  /* 0x0000004004057812 */ /* 0x100fe200078ee207 */
[----:B------:R-:W-:Y:S01]  /*32a0*/  VIADD R9, R9, UR4 ;  /* 0x0000000409097c36 */ /* 0x000fe20008000000 */
[----:B------:R-:W-:Y:S01]  /*32b0*/  IADD3 R4, RZ, -R0, -R7 ;  /* 0x80000000ff047210 */ /* 0x000fe20007ffe807 */
[----:B------:R-:W-:Y:S01]  /*32c0*/  ULDC UR4, c[0x0][0x288] ;  /* 0x0000a20000047ab9 */ /* 0x000fe20000000800 */
[----:B------:R-:W-:Y:S01]  /*32d0*/  LOP3.LUT R13, R5, UR6, R0, 0xfe, !PT ;  /* 0x00000006050d7c12 */ /* 0x000fe2000f8efe00 */
[----:B------:R-:W-:Y:S01]  /*32e0*/  UISETP.GE.AND UP0, UPT, UR39, UR4, UPT ;  /* 0x000000042700728c */ /* 0x000fe2000bf06270 */
[----:B------:R-:W-:-:S02]  /*32f0*/  IMAD.U32 R0, RZ, RZ, UR8 ;  /* 0x00000008ff007e24 */ /* 0x000fc4000f8e00ff */
[----:B------:R-:W-:Y:S01]  /*3300*/  IMAD R3, R3, -0x40, R4 ;  /* 0xffffffc003037824 */ /* 0x000fe200078e0204 */
[----:B------:R-:W-:Y:S01]  /*3310*/  UISETP.GE.OR UP0, UPT, UR43, UR8, UP0 ;  /* 0x000000082b00728c */ /* 0x000fe20008706670 */
[----:B------:R0:W-:Y:S01]  /*3320*/  STL [R1+0x60], R13 ;  /* 0x0000600d01007387 */ /* 0x0001e20000100800 */
[----:B------:R-:W-:Y:S01]  /*3330*/  IMAD.MOV.U32 R4, RZ, RZ, -0x2 ;  /* 0xfffffffeff047424 */ /* 0x000fe200078e00ff */
[----:B------:R-:W-:Y:S01]  /*3340*/  USEL UR8, URZ, 0x1, !UP1 ;  /* 0x000000013f087887 */ /* 0x000fe2000c800000 */
[----:B------:R-:W-:Y:S01]  /*3350*/  IADD3 R3, R0, -UR43, R3 ;  /* 0x8000002b00037c10 */ /* 0x000fe2000fffe003 */
[----:B------:R-:W-:Y:S01]  /*3360*/  UMOV UR43, 0xffffffff ;  /* 0xffffffff002b7882 */ /* 0x000fe20000000000 */
[----:B------:R-:W-:Y:S01]  /*3370*/  LOP3.LUT R0, R6, 0x3, RZ, 0xc0, !PT ;  /* 0x0000000306007812 */ /* 0x000fe200078ec0ff */
[----:B------:R-:W-:Y:S01]  /*3380*/  ULOP3.LUT UR36, UR36, UR8, URZ, 0x3c, !UPT ;  /* 0x0000000824247292 */ /* 0x000fe2000f8e3c3f */
[----:B------:R-:W-:-:S03]  /*3390*/  PLOP3.LUT P0, PT, PT, PT, UP0, 0x80, 0x0 ;  /* 0x000000000000781c */ /* 0x000fc60003f0f008 */
[----:B------:R-:W-:Y:S01]  /*33a0*/  IMAD R0, R0, R4, UR4 ;  /* 0x0000000400007e24 */ /* 0x000fe2000f8e0204 */
[----:B------:R-:W-:-:S03]  /*33b0*/  UIMAD.WIDE.U32 UR4, UR37, -0x45d1745d, URZ ;  /* 0xba2e8ba3250478a5 */ /* 0x000fc6000f8e003f */
[----:B------:R-:W-:Y:S01]  /*33c0*/  VIADD R0, R0, -UR39 ;  /* 0x8000002700007c36 */ /* 0x000fe20008000000 */
[----:B------:R-:W-:-:S04]  /*33d0*/  USHF.R.U32.HI UR4, URZ, 0x3, UR5 ;  /* 0x000000033f047899 */ /* 0x000fc80008011605 */
[----:B------:R-:W-:Y:S02]  /*33e0*/  UIMAD UR37, UR4, -0xb, UR37 ;  /* 0xfffffff5042578a4 */ /* 0x000fe4000f8e0225 */
[----:B------:R-:W-:Y:S01]  /*33f0*/  @UP2 ULOP3.LUT UR36, UR36, 0x1, UR4, 0x78, !UPT ;  /* 0x0000000124242892 */ /* 0x000fe2000f8e7804 */
[----:B0-----:R-:W-:Y:S11]  /*3400*/  @P0 BRA `(.L_x_33) ;  /* 0x000000ec00a00947 */ /* 0x001ff60003800000 */
[----:B-----5:R-:W-:Y:S01]  /*3410*/  FSETP.NEU.AND P2, PT, R16, RZ, PT ;  /* 0x000000ff1000720b */ /* 0x020fe20003f4d000 */
[----:B------:R-:W-:Y:S01]  /*3420*/  ULDC.64 UR8, c[0x0][0x5c8] ;  /* 0x0001720000087ab9 */ /* 0x000fe20000000a00 */
[----:B------:R-:W-:Y:S01]  /*3430*/  ISETP.GT.AND P0, PT, R0, RZ, PT ;  /* 0x000000ff0000720c */ /* 0x000fe20003f04270 */
[----:B------:R-:W-:Y:S01]  /*3440*/  UIMAD UR4, UR7, UR8, URZ ;  /* 0x00000008070472a4 */ /* 0x000fe2000f8e023f */
[----:B------:R-:W-:Y:S01]  /*3450*/  IMAD.U32 R12, RZ, RZ, UR9 ;  /* 0x00000009ff0c7e24 */ /* 0x000fe2000f8e00ff */
[----:B------:R-:W-:Y:S01]  /*3460*/  BSSY B0, `(.L_x_33) ;  /* 0x0000ee2000007945 */ /* 0x000fe20003800000 */
[----:B------:R-:W-:Y:S01]  /*3470*/  IMAD.WIDE.U32 R8, R13, UR8, R8 ;  /* 0x000000080d087c25 */ /* 0x000fe2000f8e0008 */
[----:B------:R-:W-:-:S03]  /*3480*/  ISETP.GT.AND P1, PT, R3, RZ, P0 ;  /* 0x000000ff0300720c */ /* 0x000fc60000724270 */
[----:B------:R-:W-:-:S04]  /*3490*/  IMAD R12, R13, R12, UR4 ;  /* 0x000000040d0c7e24 */ /* 0x000fc8000f8e020c */
[----:B------:R-:W-:Y:S01]  /*34a0*/  IMAD.IADD R12, R9, 0x1, R12 ;  /* 0x00000001090c7824 */ /* 0x000fe200078e020c */
[----:B------:R-:W-:Y:S06]  /*34b0*/  @!P2 BRA `(.L_x_34) ;  /* 0x000000ac00e0a947 */ /* 0x000fec0003800000 */
[----:B------:R-:W0:Y:S01]  /*34c0*/  LDC.64 R4, c[0x0][0x5b0] ;  /* 0x00016c00ff047b82 */ /* 0x000e220000000a00 */
[----:B------:R-:W2:Y:S07]  /*34d0*/  LDL.LU R10, [R1+0x20] ;  /* 0x00002000010a7983 */ /* 0x000eae0000300800 */
[----:B------:R-:W1:Y:S08]  /*34e0*/  LDC.64 R6, c[0x0][0x5b8] ;  /* 0x00016e00ff067b82 */ /* 0x000e700000000a00 */
[----:B------:R-:W3:Y:S01]  /*34f0*/  LDC.64 R20, c[0x0][0x5a8] ;  /* 0x00016a00ff147b82 */ /* 0x000ee20000000a00 */
[----:B0-----:R-:W-:Y:S01]  /*3500*/  IMAD.MOV.U32 R11, RZ, RZ, R4 ;  /* 0x000000ffff0b7224 */ /* 0x001fe200078e0004 */
[----:B------:R0:W-:Y:S01]  /*3510*/  STL.64 [R1+0x40], R4 ;  /* 0x0000400401007387 */ /* 0x0001e20000100a00 */
[----:B------:R-:W-:-:S03]  /*3520*/  IMAD.MOV.U32 R23, RZ, RZ, R5 ;  /* 0x000000ffff177224 */ /* 0x000fc600078e0005 */
[----:B------:R-:W-:Y:S01]  /*3530*/  R2UR UR4, R11 ;  /* 0x000000000b0472ca */ /* 0x000fe200000e0000 */
[----:B-1----:R-:W-:Y:S01]  /*3540*/  IMAD.MOV.U32 R18, RZ, RZ, R6 ;  /* 0x000000ffff127224 */ /* 0x002fe200078e0006 */
[----:B------:R1:W-:Y:S01]  /*3550*/  STL [R1+0x58], R6 ;  /* 0x0000580601007387 */ /* 0x0003e20000100800 */
[----:B0-----:R-:W-:Y:S02]  /*3560*/  IMAD.MOV.U32 R5, RZ, RZ, R7 ;  /* 0x000000ffff057224 */ /* 0x001fe400078e0007 */
[----:B------:R-:W-:-:S08]  /*3570*/  IMAD R4, R18, UR10, RZ ;  /* 0x0000000a12047c24 */ /* 0x000fd0000f8e02ff */
[----:B------:R-:W-:Y:S01]  /*3580*/  UIMAD UR4, UR7, UR4, URZ ;  /* 0x00000004070472a4 */ /* 0x000fe2000f8e023f */
[----:B------:R-:W-:Y:S02]  /*3590*/  IMAD R22, R5, UR40, R4 ;  /* 0x0000002805167c24 */ /* 0x000fe4000f8e0204 */
[----:B-1----:R-:W-:-:S03]  /*35a0*/  IMAD.WIDE.U32 R6, R18, UR40, R236 ;  /* 0x0000002812067c25 */ /* 0x002fc6000f8e00ec */
[----:B------:R-:W-:Y:S01]  /*35b0*/  STL [R1+0x5c], R22 ;  /* 0x00005c1601007387 */ /* 0x000fe20000100800 */
[----:B------:R-:W-:Y:S02]  /*35c0*/  IMAD.IADD R233, R7, 0x1, R22 ;  /* 0x0000000107e97824 */ /* 0x000fe400078e0216 */
[----:B------:R-:W-:Y:S01]  /*35d0*/  IMAD.MOV.U32 R232, RZ, RZ, R6 ;  /* 0x000000ffffe87224 */ /* 0x000fe200078e0006 */
[----:B------:R3:W-:Y:S01]  /*35e0*/  STL.64 [R1+0x50], R6 ;  /* 0x0000500601007387 */ /* 0x0007e20000100a00 */
[C---:B------:R-:W-:Y:S01]  /*35f0*/  IMAD R15, R13.reuse, R23, UR4 ;  /* 0x000000040d0f7e24 */ /* 0x040fe2000f8e0217 */
[----:B------:R-:W-:Y:S01]  /*3600*/  ULDC.64 UR4, c[0x0][0x5c0] ;  /* 0x0001700000047ab9 */ /* 0x000fe20000000a00 */
[----:B------:R-:W-:Y:S01]  /*3610*/  IMAD.WIDE.U32 R4, R13, R11, R232 ;  /* 0x0000000b0d047225 */ /* 0x000fe200078e00e8 */
[----:B------:R0:W-:Y:S03]  /*3620*/  STL.64 [R1+0x48], R232 ;  /* 0x000048e801007387 */ /* 0x0001e60000100a00 */
[----:B------:R-:W-:Y:S01]  /*3630*/  IMAD.IADD R5, R5, 0x1, R15 ;  /* 0x0000000105057824 */ /* 0x000fe200078e020f */
[----:B------:R0:W-:Y:S01]  /*3640*/  STL [R1+0x68], R15 ;  /* 0x0000680f01007387 */ /* 0x0001e20000100800 */
[----:B---3--:R-:W-:-:S04]  /*3650*/  LEA R6, P2, R4, R20, 0x1 ;  /* 0x0000001404067211 */ /* 0x008fc800078408ff */
[----:B------:R-:W-:-:S05]  /*3660*/  LEA.HI.X R7, R4, R21, R5, 0x1, P2 ;  /* 0x0000001504077211 */ /* 0x000fca00010f0c05 */
[----:B------:R1:W3:Y:S01]  /*3670*/  @P1 LDG.E.LTC128B.U16 R14, desc[UR44][R6.64] ;  /* 0x0000002c060e1981 */ /* 0x0002e2000c1e1520 */
[----:B------:R-:W-:-:S04]  /*3680*/  IMAD.WIDE.U32 R4, R13, R11, R236 ;  /* 0x0000000b0d047225 */ /* 0x000fc800078e00ec */
[----:B------:R-:W-:Y:S01]  /*3690*/  IMAD.IADD R5, R15, 0x1, R5 ;  /* 0x000000010f057824 */ /* 0x000fe200078e0205 */
[----:B-1----:R-:W-:Y:S01]  /*36a0*/  LEA R6, P2, R8, UR4, 0x1 ;  /* 0x0000000408067c11 */ /* 0x002fe2000f8408ff */
[----:B---3--:R-:W-:-:S04]  /*36b0*/  IMAD.U32 R7, R14, 0x10000, RZ ;  /* 0x000100000e077824 */ /* 0x008fc800078e00ff */
[----:B------:R-:W-:-:S04]  /*36c0*/  FMUL R7, R7, R16 ;  /* 0x0000001007077220 */ /* 0x000fc80000400000 */
[----:B--2---:R-:W-:Y:S01]  /*36d0*/  FFMA R9, R10, R2, R7 ;  /* 0x000000020a097223 */ /* 0x004fe20000000007 */
[----:B------:R-:W-:Y:S01]  /*36e0*/  LEA.HI.X R7, R8, UR5, R12, 0x1, P2 ;  /* 0x0000000508077c11 */ /* 0x000fe200090f0c0c */
[----:B------:R-:W-:Y:S01]  /*36f0*/  IMAD.WIDE.U32 R10, R18, UR40, R4 ;  /* 0x00000028120a7c25 */ /* 0x000fe2000f8e0004 */
[----:B------:R-:W2:Y:S01]  /*3700*/  LDL R12, [R1+0x40] ;  /* 0x00004000010c7983 */ /* 0x000ea20000100800 */
[----:B------:R-:W-:Y:S01]  /*3710*/  ISETP.GT.AND P3, PT, R0, 0x1, PT ;  /* 0x000000010000780c */ /* 0x000fe20003f64270 */
[----:B------:R-:W-:Y:S01]  /*3720*/  BSSY B1, `(.L_x_35) ;  /* 0x000000c000017945 */ /* 0x000fe20003800000 */
[----:B------:R-:W-:Y:S01]  /*3730*/  F2FP.BF16.F32.PACK_AB R5, RZ, R9 ;  /* 0x00000009ff05723e */ /* 0x000fe200000010ff */
[----:B------:R-:W-:Y:S01]  /*3740*/  IMAD.IADD R8, R22, 0x1, R11 ;  /* 0x0000000116087824 */ /* 0x000fe200078e020b */
[----:B------:R-:W-:Y:S02]  /*3750*/  ISETP.GT.AND P2, PT, R3, RZ, P3 ;  /* 0x000000ff0300720c */ /* 0x000fe40001f44270 */
[----:B------:R-:W-:-:S02]  /*3760*/  PRMT R9, R5, 0x7610, R9 ;  /* 0x0000761005097816 */ /* 0x000fc40000000009 */
[----:B------:R-:W-:-:S03]  /*3770*/  LEA R4, P4, R10, R20, 0x1 ;  /* 0x000000140a047211 */ /* 0x000fc600078808ff */
[----:B------:R0:W-:Y:S01]  /*3780*/  @P1 STG.E.U16 desc[UR44][R6.64], R9 ;  /* 0x0000000906001986 */ /* 0x0001e2000c10152c */
[----:B------:R-:W-:Y:S02]  /*3790*/  LEA.HI.X R5, R10, R21, R8, 0x1, P4 ;  /* 0x000000150a057211 */ /* 0x000fe400020f0c08 */
[C---:B--2---:R-:W-:Y:S01]  /*37a0*/  SHF.L.U64.HI R235, R12.reuse, 0x3, R23 ;  /* 0x000000030ceb7819 */ /* 0x044fe20000010217 */
[----:B------:R-:W-:Y:S02]  /*37b0*/  IMAD.SHL.U32 R234, R12, 0x8, RZ ;  /* 0x000000080cea7824 */ /* 0x000fe400078e00ff */
[----:B0-----:R-:W-:Y:S05]  /*37c0*/  @!P2 BRA `(.L_x_36) ;  /* 0x000000000004a947 */ /* 0x001fea0003800000 */
[----:B------:R0:W5:Y:S02]  /*37d0*/  LDG.E.LTC128B.U16 R14, desc[UR44][R4.64+0x2] ;  /* 0x0000022c040e7981 */ /* 0x000164000c1e1520 */
.L_x_36:
[----:B------:R-:W-:Y:S05]  /*37e0*/  BSYNC B1 ;  /* 0x0000000000017941 */ /* 0x000fea0003800000 */
.L_x_35:
[----:B------:R0:W-:Y:S04]  /*37f0*/  STL.64 [R1+0x88], R4 ;  /* 0x0000880401007387 */ /* 0x0001e80000100a00 */
[----:B------:R-:W2:Y:S04]  /*3800*/  LDL R10, [R1+0x24] ;  /* 0x00002400010a7983 */ /* 0x000ea80000100800 */
[----:B0-----:R-:W3:Y:S01]  /*3810*/  LDL.64 R4, [R1+0x50] ;  /* 0x0000500001047983 */ /* 0x001ee20000100a00 */
[----:B------:R-:W-:-:S04]  /*3820*/  IMAD.WIDE.U32 R12, R13, R12, R234 ;  /* 0x0000000c0d0c7225 */ /* 0x000fc800078e00ea */
[----:B-----5:R-:W-:Y:S01]  /*3830*/  IMAD.U32 R8, R14, 0x10000, RZ ;  /* 0x000100000e087824 */ /* 0x020fe200078e00ff */
[----:B------:R-:W-:Y:S01]  /*3840*/  ISETP.GT.AND P1, PT, R3, 0x8, P0 ;  /* 0x000000080300780c */ /* 0x000fe20000724270 */
[----:B------:R-:W-:Y:S01]  /*3850*/  IMAD.IADD R15, R15, 0x1, R13 ;  /* 0x000000010f0f7824 */ /* 0x000fe200078e020d */
[----:B------:R-:W4:Y:S01]  /*3860*/  LDL.LU R19, [R1+0x28] ;  /* 0x0000280001137983 */ /* 0x000f220000300800 */
[----:B------:R-:W-:-:S04]  /*3870*/  FMUL R8, R8, R16 ;  /* 0x0000001008087220 */ /* 0x000fc80000400000 */
[----:B--2---:R-:W-:Y:S01]  /*3880*/  FFMA R10, R10, R2, R8 ;  /* 0x000000020a0a7223 */ /* 0x004fe20000000008 */
[----:B---3--:R-:W-:-:S04]  /*3890*/  IADD3 R9, P4, R4, R12, RZ ;  /* 0x0000000c04097210 */ /* 0x008fc80007f9e0ff */
[----:B------:R-:W-:Y:S01]  /*38a0*/  F2FP.BF16.F32.PACK_AB R10, RZ, R10 ;  /* 0x0000000aff0a723e */ /* 0x000fe200000010ff */
[----:B------:R-:W5:Y:S01]  /*38b0*/  LDL.LU.64 R4, [R1+0x88] ;  /* 0x0000880001047983 */ /* 0x000f620000300a00 */
[----:B------:R-:W-:Y:S01]  /*38c0*/  IMAD.X R11, R15, 0x1, R233, P4 ;  /* 0x000000010f0b7824 */ /* 0x000fe200020e06e9 */
[----:B------:R-:W-:-:S04]  /*38d0*/  LEA R8, P4, R9, R20, 0x1 ;  /* 0x0000001409087211 */ /* 0x000fc800078808ff */
[----:B------:R-:W-:Y:S01]  /*38e0*/  LEA.HI.X R9, R9, R21, R11, 0x1, P4 ;  /* 0x0000001509097211 */ /* 0x000fe200020f0c0b */
[----:B------:R0:W-:Y:S04]  /*38f0*/  @P2 STG.E.U16 desc[UR44][R6.64+0x2], R10 ;  /* 0x0000020a06002986 */ /* 0x0001e8000c10152c */
[----:B------:R1:W2:Y:S01]  /*3900*/  @P1 LDG.E.LTC128B.U16 R14, desc[UR44][R8.64] ;  /* 0x0000002c080e1981 */ /* 0x0002a2000c1e1520 */
[----:B0-----:R-:W-:-:S05]  /*3910*/  IADD3 R10, P2, R236, R12, RZ ;  /* 0x0000000cec0a7210 */ /* 0x001fca0007f5e0ff */
[----:B------:R-:W-:Y:S02]  /*3920*/  IMAD.X R11, R237, 0x1, R15, P2 ;  /* 0x00000001ed0b7824 */ /* 0x000fe400010e060f */
[----:B------:R-:W-:-:S04]  /*3930*/  IMAD.WIDE.U32 R10, R18, UR40, R10 ;  /* 0x00000028120a7c25 */ /* 0x000fc8000f8e000a */
[----:B-1----:R-:W-:Y:S01]  /*3940*/  IMAD.IADD R9, R22, 0x1, R11 ;  /* 0x0000000116097824 */ /* 0x002fe200078e020b */
[----:B------:R-:W-:Y:S01]  /*3950*/  ISETP.GT.AND P5, PT, R3, 0x8, P3 ;  /* 0x000000080300780c */ /* 0x000fe20001fa4270 */
[----:B------:R-:W-:Y:S01]  /*3960*/  BSSY B1, `(.L_x_37) ;  /* 0x0000013000017945 */ /* 0x000fe20003800000 */
[----:B--2---:R-:W-:-:S04]  /*3970*/  IMAD.U32 R8, R14, 0x10000, RZ ;  /* 0x000100000e087824 */ /* 0x004fc800078e00ff */
[----:B------:R-:W-:Y:S01]  /*3980*/  FMUL R18, R8, R16 ;  /* 0x0000001008127220 */ /* 0x000fe20000400000 */
[----:B------:R-:W-:-:S04]  /*3990*/  LEA R8, P2, R10, R20, 0x1 ;  /* 0x000000140a087211 */ /* 0x000fc800078408ff */
[----:B------:R-:W-:Y:S01]  /*39a0*/  LEA.HI.X R9, R10, R21, R9, 0x1, P2 ;  /* 0x000000150a097211 */ /* 0x000fe200010f0c09 */
[----:B------:R-:W-:Y:S02]  /*39b0*/  IMAD.U32 R10, RZ, RZ, UR8 ;  /* 0x00000008ff0a7e24 */ /* 0x000fe4000f8e00ff */
[----:B----4-:R-:W-:Y:S01]  /*39c0*/  FFMA R11, R19, R2, R18 ;  /* 0x00000002130b7223 */ /* 0x010fe20000000012 */
[----:B------:R-:W-:Y:S02]  /*39d0*/  IMAD.U32 R19, RZ, RZ, UR8 ;  /* 0x00000008ff137e24 */ /* 0x000fe4000f8e00ff */
[----:B------:R-:W-:Y:S02]  /*39e0*/  IMAD.U32 R18, RZ, RZ, UR9 ;  /* 0x00000009ff127e24 */ /* 0x000fe4000f8e00ff */
[----:B------:R-:W-:Y:S01]  /*39f0*/  IMAD.SHL.U32 R232, R10, 0x10, RZ ;  /* 0x000000100ae87824 */ /* 0x000fe200078e00ff */
[----:B------:R-:W-:Y:S02]  /*3a00*/  F2FP.BF16.F32.PACK_AB R11, RZ, R11 ;  /* 0x0000000bff0b723e */ /* 0x000fe400000010ff */
[----:B------:R-:W-:-:S02]  /*3a10*/  SHF.L.U64.HI R22, R19, 0x4, R18 ;  /* 0x0000000413167819 */ /* 0x000fc40000010212 */
[----:B------:R-:W-:Y:S02]  /*3a20*/  IADD3 R10, P2, R232, R6, RZ ;  /* 0x00000006e80a7210 */ /* 0x000fe40007f5e0ff */
[----:B------:R-:W-:-:S03]  /*3a30*/  PRMT R18, R11, 0x7610, R18 ;  /* 0x000076100b127816 */ /* 0x000fc60000000012 */
[----:B------:R-:W-:Y:S01]  /*3a40*/  IMAD.X R11, R22, 0x1, R7, P2 ;  /* 0x00000001160b7824 */ /* 0x000fe200010e0607 */
[----:B------:R0:W-:Y:S04]  /*3a50*/  STL [R1+0x20], R22 ;  /* 0x0000201601007387 */ /* 0x0001e80000100800 */
[----:B------:R0:W-:Y:S01]  /*3a60*/  @P1 STG.E.U16 desc[UR44][R10.64], R18 ;  /* 0x000000120a001986 */ /* 0x0001e2000c10152c */
[----:B------:R-:W-:Y:S05]  /*3a70*/  @!P5 BRA `(.L_x_38) ;  /* 0x000000000004d947 */ /* 0x000fea0003800000 */
[----:B------:R1:W5:Y:S02]  /*3a80*/  LDG.E.LTC128B.U16 R14, desc[UR44][R8.64+0x2] ;  /* 0x0000022c080e7981 */ /* 0x000364000c1e1520 */
.L_x_38:
[----:B------:R-:W-:Y:S05]  /*3a90*/  BSYNC B1 ;  /* 0x0000000000017941 */ /* 0x000fea0003800000 */
.L_x_37:
[----:B------:R-:W2:Y:S01]  /*3aa0*/  LDL.LU R19, [R1+0x2c] ;  /* 0x00002c0001137983 */ /* 0x000ea20000300800 */
[----:B0----5:R-:W-:Y:S01]  /*3ab0*/  IMAD.U32 R18, R14, 0x10000, RZ ;  /* 0x000100000e127824 */ /* 0x021fe200078e00ff */
[----:B------:R-:W-:Y:S01]  /*3ac0*/  ISETP.GT.AND P2, PT, R0, 0x8, PT ;  /* 0x000000080000780c */ /* 0x000fe20003f44270 */
[----:B------:R-:W-:Y:S02]  /*3ad0*/  BSSY B1, `(.L_x_39) ;  /* 0x0000008000017945 */ /* 0x000fe40003800000 */
[----:B------:R-:W-:Y:S01]  /*3ae0*/  FMUL R18, R18, R16 ;  /* 0x0000001012127220 */ /* 0x000fe20000400000 */
[----:B------:R-:W-:-:S03]  /*3af0*/  ISETP.GT.AND P4, PT, R3, RZ, P2 ;  /* 0x000000ff0300720c */ /* 0x000fc60001784270 */
[----:B--2---:R-:W-:-:S05]  /*3b00*/  FFMA R18, R19, R2, R18 ;  /* 0x0000000213127223 */ /* 0x004fca0000000012 */
[----:B------:R-:W-:-:S05]  /*3b10*/  F2FP.BF16.F32.PACK_AB R18, RZ, R18 ;  /* 0x00000012ff12723e */ /* 0x000fca00000010ff */
[----:B------:R0:W-:Y:S01]  /*3b20*/  @P5 STG.E.U16 desc[UR44][R10.64+0x2], R18 ;  /* 0x000002120a005986 */ /* 0x0001e2000c10152c */
[----:B------:R-:W-:Y:S05]  /*3b30*/  @!P4 BRA `(.L_x_40) ;  /* 0x000000000004c947 */ /* 0x000fea0003800000 */
[----:B------:R2:W5:Y:S02]  /*3b40*/  LDG.E.LTC128B.U16 R14, desc[UR44][R4.64+0x10] ;  /* 0x0000102c040e7981 */ /* 0x000564000c1e1520 */
.L_x_40:
[----:B------:R-:W-:Y:S05]  /*3b50*/  BSYNC B1 ;  /* 0x0000000000017941 */ /* 0x000fea0003800000 */
.L_x_39:
[----:B------:R-:W3:Y:S01]  /*3b60*/  LDL.LU R19, [R1+0x30] ;  /* 0x0000300001137983 */ /* 0x000ee20000300800 */
[----:B0----5:R-:W-:Y:S01]  /*3b70*/  IMAD.U32 R18, R14, 0x10000, RZ ;  /* 0x000100000e127824 */ /* 0x021fe200078e00ff */
[----:B------:R-:W-:Y:S01]  /*3b80*/  ISETP.GT.AND P1, PT, R0, 0x9, PT ;  /* 0x000000090000780c */ /* 0x000fe20003f24270 */
[----:B------:R-:W-:Y:S02]  /*3b90*/  BSSY B1, `(.L_x_41) ;  /* 0x0000008000017945 */ /* 0x000fe40003800000 */
[----:B------:R-:W-:Y:S01]  /*3ba0*/  FMUL R18, R18, R16 ;  /* 0x0000001012127220 */ /* 0x000fe20000400000 */
[----:B------:R-:W-:-:S03]  /*3bb0*/  ISETP.GT.AND P5, PT, R3, RZ, P1 ;  /* 0x000000ff0300720c */ /* 0x000fc60000fa4270 */
[----:B---3--:R-:W-:-:S05]  /*3bc0*/  FFMA R18, R19, R2, R18 ;  /* 0x0000000213127223 */ /* 0x008fca0000000012 */
[----:B------:R-:W-:-:S05]  /*3bd0*/  F2FP.BF16.F32.PACK_AB R18, RZ, R18 ;  /* 0x00000012ff12723e */ /* 0x000fca00000010ff */
[----:B------:R0:W-:Y:S01]  /*3be0*/  @P4 STG.E.U16 desc[UR44][R6.64+0x10], R18 ;  /* 0x0000101206004986 */ /* 0x0001e2000c10152c */
[----:B------:R-:W-:Y:S05]  /*3bf0*/  @!P5 BRA `(.L_x_42) ;  /* 0x000000000004d947 */ /* 0x000fea0003800000 */
[----:B------:R3:W5:Y:S02]  /*3c00*/  LDG.E.LTC128B.U16 R14, desc[UR44][R4.64+0x12] ;  /* 0x0000122c040e7981 */ /* 0x000764000c1e1520 */
.L_x_42:
[----:B------:R-:W-:Y:S05]  /*3c10*/  BSYNC B1 ;  /* 0x0000000000017941 */ /* 0x000fea0003800000 */
.L_x_41:
[----:B------:R-:W4:Y:S01]  /*3c20*/  LDL.LU R19, [R1+0x34] ;  /* 0x0000340001137983 */ /* 0x000f220000300800 */
[----:B0----5:R-:W-:Y:S01]  /*3c30*/  IMAD.U32 R18, R14, 0x10000, RZ ;  /* 0x000100000e127824 */ /* 0x021fe200078e00ff */
[----:B------:R-:W-:Y:S01]  /*3c40*/  ISETP.GT.AND P4, PT, R3, 0x8, P2 ;  /* 0x000000080300780c */ /* 0x000fe20001784270 */
[----:B------:R-:W-:Y:S02]  /*3c50*/  BSSY B1, `(.L_x_43) ;  /* 0x0000007000017945 */ /* 0x000fe40003800000 */
[----:B------:R-:W-:-:S04]  /*3c60*/  FMUL R18, R18, R16 ;  /* 0x0000001012127220 */ /* 0x000fc80000400000 */
[----:B----4-:R-:W-:-:S05]  /*3c70*/  FFMA R18, R19, R2, R18 ;  /* 0x0000000213127223 */ /* 0x010fca0000000012 */
[----:B------:R-:W-:-:S05]  /*3c80*/  F2FP.BF16.F32.PACK_AB R18, RZ, R18 ;  /* 0x00000012ff12723e */ /* 0x000fca00000010ff */
[----:B------:R0:W-:Y:S01]  /*3c90*/  @P5 STG.E.U16 desc[UR44][R6.64+0x12], R18 ;  /* 0x0000121206005986 */ /* 0x0001e2000c10152c */
[----:B------:R-:W-:Y:S05]  /*3ca0*/  @!P4 BRA `(.L_x_44) ;  /* 0x000000000004c947 */ /* 0x000fea0003800000 */
[----:B------:R4:W5:Y:S02]  /*3cb0*/  LDG.E.LTC128B.U16 R14, desc[UR44][R8.64+0x10] ;  /* 0x0000102c080e7981 */ /* 0x000964000c1e1520 */
.L_x_44:
[----:B------:R-:W-:Y:S05]  /*3cc0*/  BSYNC B1 ;  /* 0x0000000000017941 */ /* 0x000fea0003800000 */
.L_x_43:
[----:B------:R-:W2:Y:S01]  /*3cd0*/  LDL.LU R19, [R1+0x38] ;  /* 0x0000380001137983 */ /* 0x000ea20000300800 */
[----:B0----5:R-:W-:Y:S01]  /*3ce0*/  IMAD.U32 R18, R14, 0x10000, RZ ;  /* 0x000100000e127824 */ /* 0x021fe200078e00ff */
[----:B------:R-:W-:Y:S01]  /*3cf0*/  ISETP.GT.AND P5, PT, R3, 0x8, P1 ;  /* 0x000000080300780c */ /* 0x000fe20000fa4270 */
[----:B------:R-:W-:Y:S02]  /*3d00*/  BSSY B1, `(.L_x_45) ;  /* 0x0000007000017945 */ /* 0x000fe40003800000 */
[----:B------:R-:W-:-:S04]  /*3d10*/  FMUL R18, R18, R16 ;  /* 0x0000001012127220 */ /* 0x000fc80000400000 */
[----:B--2---:R-:W-:-:S05]  /*3d20*/  FFMA R18, R19, R2, R18 ;  /* 0x0000000213127223 */ /* 0x004fca0000000012 */
[----:B------:R-:W-:-:S05]  /*3d30*/  F2FP.BF16.F32.PACK_AB R18, RZ, R18 ;  /* 0x00000012ff12723e */ /* 0x000fca00000010ff */
[----:B------:R0:W-:Y:S01]  /*3d40*/  @P4 STG.E.U16 desc[UR44][R10.64+0x10], R18 ;  /* 0x000010120a004986 */ /* 0x0001e2000c10152c */
[----:B------:R-:W-:Y:S05]  /*3d50*/  @!P5 BRA `(.L_x_46) ;  /* 0x000000000004d947 */ /* 0x000fea0003800000 */
[----:B------:R2:W5:Y:S02]  /*3d60*/  LDG.E.LTC128B.U16 R14, desc[UR44][R8.64+0x12] ;  /* 0x0000122c080e7981 */ /* 0x000564000c1e1520 */
.L_x_46:
[----:B------:R-:W-:Y:S05]  /*3d70*/  BSYNC B1 ;  /* 0x0000000000017941 */ /* 0x000fea0003800000 */
.L_x_45:
[----:B------:R-:W3:Y:S04]  /*3d80*/  LDL.LU R233, [R1+0x3c] ;  /* 0x00003c0001e97983 */ /* 0x000ee80000300800 */
[----:B------:R1:W-:Y:S04]  /*3d90*/  STL.64 [R1+0xa0], R8 ;  /* 0x0000a00801007387 */ /* 0x0003e80000100a00 */
[----:B-12-4-:R-:W2:Y:S04]  /*3da0*/  LDL.64 R8, [R1+0x48] ;  /* 0x0000480001087983 */ /* 0x016ea80000100a00 */
[----:B------:R-:W4:Y:S04]  /*3db0*/  LDL.LU R19, [R1] ;  /* 0x0000000001137983 */ /* 0x000f280000300800 */
[----:B------:R-:W-:Y:S04]  /*3dc0*/  STL.64 [R1+0x98], R6 ;  /* 0x0000980601007387 */ /* 0x000fe80000100a00 */
[----:B------:R1:W-:Y:S04]  /*3dd0*/  STL [R1+0x90], R0 ;  /* 0x0000900001007387 */ /* 0x0003e80000100800 */
[----:B-1----:R-:W2:Y:S01]  /*3de0*/  LDL R0, [R1+0x40] ;  /* 0x0000400001007983 */ /* 0x002ea20000100800 */
[----:B------:R-:W-:-:S02]  /*3df0*/  IMAD.MOV.U32 R13, RZ, RZ, R15 ;  /* 0x000000ffff0d7224 */ /* 0x000fc400078e000f */
[----:B0----5:R-:W-:Y:S01]  /*3e00*/  IMAD.U32 R18, R14, 0x10000, RZ ;  /* 0x000100000e127824 */ /* 0x021fe200078e00ff */
[----:B------:R2:W-:Y:S01]  /*3e10*/  STL.64 [R1+0x88], R4 ;  /* 0x0000880401007387 */ /* 0x0005e20000100a00 */
[----:B------:R-:W-:Y:S02]  /*3e20*/  IMAD R23, R23, 0x78, RZ ;  /* 0x0000007817177824 */ /* 0x000fe400078e02ff */
[----:B------:R-:W-:Y:S01]  /*3e30*/  FMUL R18, R18, R16 ;  /* 0x0000001012127220 */ /* 0x000fe20000400000 */
[----:B------:R-:W-:-:S03]  /*3e40*/  ISETP.GT.AND P4, PT, R3, 0x80, P0 ;  /* 0x000000800300780c */ /* 0x000fc60000784270 */
[----:B---3--:R-:W-:-:S05]  /*3e50*/  FFMA R18, R233, R2, R18 ;  /* 0x00000002e9127223 */ /* 0x008fca0000000012 */
[----:B------:R-:W-:Y:S01]  /*3e60*/  F2FP.BF16.F32.PACK_AB R18, RZ, R18 ;  /* 0x00000012ff12723e */ /* 0x000fe200000010ff */
[----:B--2---:R-:W-:Y:S02]  /*3e70*/  IMAD.WIDE.U32 R4, R0, 0x78, R12 ;  /* 0x0000007800047825 */ /* 0x004fe400078e000c */
[----:B------:R-:W2:Y:S02]  /*3e80*/  LDL.64 R12, [R1+0x50] ;  /* 0x00005000010c7983 */ /* 0x000ea40000100a00 */
[----:B------:R-:W-:Y:S02]  /*3e90*/  IMAD.IADD R6, R5, 0x1, R23 ;  /* 0x0000000105067824 */ /* 0x000fe400078e0217 */
[----:B------:R0:W-:Y:S04]  /*3ea0*/  @P5 STG.E.U16 desc[UR44][R10.64+0x12], R18 ;  /* 0x000012120a005986 */ /* 0x0001e8000c10152c */
[----:B------:R-:W-:Y:S04]  /*3eb0*/  STL [R1+0x44], R23 ;  /* 0x0000441701007387 */ /* 0x000fe80000100800 */
[----:B------:R1:W-:Y:S01]  /*3ec0*/  STL [R1+0x30], R6 ;  /* 0x0000300601007387 */ /* 0x0003e20000100800 */
[----:B0-----:R-:W-:-:S02]  /*3ed0*/  PRMT R18, R14, 0x7610, R18 ;  /* 0x000076100e127816 */ /* 0x001fc40000000012 */
[----:B--2---:R-:W-:-:S05]  /*3ee0*/  IADD3 R13, P5, R12, R4, RZ ;  /* 0x000000040c0d7210 */ /* 0x004fca0007fbe0ff */
[----:B------:R-:W-:Y:S01]  /*3ef0*/  IMAD.X R15, R6, 0x1, R9, P5 ;  /* 0x00000001060f7824 */ /* 0x000fe200028e0609 */
[C---:B------:R-:W-:Y:S01]  /*3f00*/  LEA R12, P5, R13.reuse, R20, 0x1 ;  /* 0x000000140d0c7211 */ /* 0x040fe200078a08ff */
[----:B------:R-:W5:Y:S03]  /*3f10*/  LDL.LU.64 R8, [R1+0xa0] ;  /* 0x0000a00001087983 */ /* 0x000f660000300a00 */
[----:B------:R-:W-:Y:S02]  /*3f20*/  LEA.HI.X R13, R13, R21, R15, 0x1, P5 ;  /* 0x000000150d0d7211 */ /* 0x000fe400028f0c0f */
[----:B------:R-:W2:Y:S04]  /*3f30*/  LDL R15, [R1+0x60] ;  /* 0x00006000010f7983 */ /* 0x000ea80000100800 */
[----:B------:R0:W3:Y:S02]  /*3f40*/  @P4 LDG.E.LTC128B.U16 R18, desc[UR44][R12.64] ;  /* 0x0000002c0c124981 */ /* 0x0000e4000c1e1520 */
[----:B0-----:R-:W-:-:S04]  /*3f50*/  IMAD.U32 R13, RZ, RZ, UR8 ;  /* 0x00000008ff0d7e24 */ /* 0x001fc8000f8e00ff */
[----:B-1----:R-:W-:-:S04]  /*3f60*/  IMAD.WIDE.U32 R6, R13, 0xf0, R10 ;  /* 0x000000f00d067825 */ /* 0x002fc800078e000a */
[----:B------:R-:W-:Y:S01]  /*3f70*/  @P4 IMAD.MOV.U32 R232, RZ, RZ, R6 ;  /* 0x000000ffffe84224 */ /* 0x000fe200078e0006 */
[----:B------:R0:W-:Y:S01]  /*3f80*/  STL.64 [R1+0x28], R6 ;  /* 0x0000280601007387 */ /* 0x0001e20000100a00 */
[----:B---3--:R-:W-:-:S04]  /*3f90*/  IMAD.U32 R12, R18, 0x10000, RZ ;  /* 0x00010000120c7824 */ /* 0x008fc800078e00ff */
[----:B------:R-:W-:-:S04]  /*3fa0*/  FMUL R12, R12, R16 ;  /* 0x000000100c0c7220 */ /* 0x000fc80000400000 */
[----:B----4-:R-:W-:Y:S01]  /*3fb0*/  FFMA R12, R19, R2, R12 ;  /* 0x00000002130c7223 */ /* 0x010fe2000000000c */
[----:B------:R-:W-:-:S04]  /*3fc0*/  IMAD.U32 R19, RZ, RZ, UR9 ;  /* 0x00000009ff137e24 */ /* 0x000fc8000f8e00ff */
[----:B------:R-:W-:Y:S01]  /*3fd0*/  IMAD R19, R19, 0xf0, RZ ;  /* 0x000000f013137824 */ /* 0x000fe200078e02ff */
[----:B------:R-:W-:-:S03]  /*3fe0*/  F2FP.BF16.F32.PACK_AB R12, RZ, R12 ;  /* 0x0000000cff0c723e */ /* 0x000fc600000010ff */
[----:B------:R-:W-:Y:S02]  /*3ff0*/  IMAD.IADD R233, R7, 0x1, R19 ;  /* 0x0000000107e97824 */ /* 0x000fe400078e0213 */
[----:B0-----:R0:W5:Y:S04]  /*4000*/  LDL.LU.64 R6, [R1+0x98] ;  /* 0x0000980001067983 */ /* 0x0011680000300a00 */
[----:B------:R1:W-:Y:S02]  /*4010*/  @P4 STG.E.U16 desc[UR44][R232.64], R12 ;  /* 0x0000000ce8004986 */ /* 0x0003e4000c10152c */
[----:B-1----:R-:W-:-:S04]  /*4020*/  IMAD.WIDE.U32 R12, R0, 0x78, R234 ;  /* 0x00000078000c7825 */ /* 0x002fc800078e00ea */
[----:B------:R-:W-:Y:S01]  /*4030*/  IMAD.IADD R23, R23, 0x1, R13 ;  /* 0x0000000117177824 */ /* 0x000fe200078e020d */
[----:B------:R2:W-:Y:S01]  /*4040*/  STL.64 [R1+0x78], R12 ;  /* 0x0000780c01007387 */ /* 0x0005e20000100a00 */
[----:B------:R-:W-:-:S04]  /*4050*/  IMAD.MOV.U32 R22, RZ, RZ, R12 ;  /* 0x000000ffff167224 */ /* 0x000fc800078e000c */
[----:B--2---:R-:W-:Y:S02]  /*4060*/  IMAD.WIDE.U32 R12, R15, R0, R22 ;  /* 0x000000000f0c7225 */ /* 0x004fe400078e0016 */
[----:B------:R0:W5:Y:S01]  /*4070*/  LDL.LU R0, [R1+0x90] ;  /* 0x0000900001007983 */ /* 0x0001620000300800 */
[----:B------:R-:W-:-:S03]  /*4080*/  IADD3 R14, P4, R236, R12, RZ ;  /* 0x0000000cec0e7210 */ /* 0x000fc60007f9e0ff */
[----:B------:R-:W2:Y:S04]  /*4090*/  LDL R15, [R1+0x68] ;  /* 0x00006800010f7983 */ /* 0x000ea80000100800 */
[----:B------:R-:W3:Y:S01]  /*40a0*/  LDL R12, [R1+0x58] ;  /* 0x00005800010c7983 */ /* 0x000ee20000100800 */
[----:B--2---:R-:W-:-:S03]  /*40b0*/  IADD3.X R15, R237, R15, R13, P4, !PT ;  /* 0x0000000fed0f7210 */ /* 0x004fc600027fe40d */
[----:B------:R-:W2:Y:S01]  /*40c0*/  LDL R13, [R1+0x5c] ;  /* 0x00005c00010d7983 */ /* 0x000ea20000100800 */
[----:B---3--:R-:W-:-:S03]  /*40d0*/  IMAD.WIDE.U32 R14, R12, UR40, R14 ;  /* 0x000000280c0e7c25 */ /* 0x008fc6000f8e000e */
[----:B------:R-:W-:Y:S01]  /*40e0*/  LEA R12, P4, R14, R20, 0x1 ;  /* 0x000000140e0c7211 */ /* 0x000fe200078808ff */
[----:B------:R-:W-:Y:S01]  /*40f0*/  BSSY B1, `(.L_x_47) ;  /* 0x0000009000017945 */ /* 0x000fe20003800000 */
[----:B--2---:R-:W-:-:S05]  /*4100*/  IMAD.IADD R13, R13, 0x1, R15 ;  /* 0x000000010d0d7824 */ /* 0x004fca00078e020f */
[----:B------:R-:W-:Y:S02]  /*4110*/  LEA.HI.X R13, R14, R21, R13, 0x1, P4 ;  /* 0x000000150e0d7211 */ /* 0x000fe400020f0c0d */
[----:B------:R-:W-:Y:S02]  /*4120*/  IADD3 R14, P5, R234, R4, RZ ;  /* 0x00000004ea0e7210 */ /* 0x000fe40007fbe0ff */
[----:B------:R0:W5:Y:S04]  /*4130*/  LDL.LU.64 R4, [R1+0x88] ;  /* 0x0000880001047983 */ /* 0x0001680000300a00 */
[----:B------:R0:W-:Y:S01]  /*4140*/  STL [R1], R14 ;  /* 0x0000000e01007387 */ /* 0x0001e20000100800 */
[----:B------:R-:W-:-:S13]  /*4150*/  ISETP.GT.AND P4, PT, R3, 0x80, P3 ;  /* 0x000000800300780c */ /* 0x000fda0001f84270 */
[----:B0-----:R-:W-:Y:S05]  /*4160*/  @!P4 BRA `(.L_x_48) ;  /* 0x000000000004c947 */ /* 0x001fea0003800000 */
[----:B------:R0:W5:Y:S02]  /*4170*/  LDG.E.LTC128B.U16 R18, desc[UR44][R12.64+0x2] ;  /* 0x0000022c0c127981 */ /* 0x000164000c1e1520 */
.L_x_48:
[----:B------:R-:W-:Y:S05]  /*4180*/  BSYNC B1 ;  /* 0x0000000000017941 */ /* 0x000fea0003800000 */
.L_x_47:
[----:B------:R-:W2:Y:S04]  /*4190*/  LDL R15, [R1+0x4] ;  /* 0x00000400010f7983 */ /* 0x000ea80000100800 */
[----:B------:R0:W-:Y:S04]  /*41a0*/  STL.64 [R1+0xa0], R12 ;  /* 0x0000a00c01007387 */ /* 0x0001e80000100a00 */
[----:B0-----:R-:W3:Y:S04]  /*41b0*/  LDL.64 R12, [R1] ;  /* 0x00000000010c7983 */ /* 0x001ee80000100a00 */
[----:B-----5:R0:W-:Y:S04]  /*41c0*/  STL.64 [R1+0x98], R8 ;  /* 0x0000980801007387 */ /* 0x0201e80000100a00 */
[----:B0-----:R-:W4:Y:S04]  /*41d0*/  LDL.64 R8, [R1+0x48] ;  /* 0x0000480001087983 */ /* 0x001f280000100a00 */
[----:B------:R0:W-:Y:S04]  /*41e0*/  STL.64 [R1+0x90], R6 ;  /* 0x0000900601007387 */ /* 0x0001e80000100a00 */
[----:B0-----:R0:W2:Y:S01]  /*41f0*/  LDL.64 R6, [R1] ;  /* 0x0000000001067983 */ /* 0x0010a20000100a00 */
[----:B------:R-:W-:-:S04]  /*4200*/  IMAD.U32 R14, R18, 0x10000, RZ ;  /* 0x00010000120e7824 */ /* 0x000fc800078e00ff */
[----:B------:R-:W-:Y:S01]  /*4210*/  FMUL R14, R14, R16 ;  /* 0x000000100e0e7220 */ /* 0x000fe20000400000 */
[----:B--2---:R-:W2:Y:S04]  /*4220*/  LDL.LU R7, [R1+0x30] ;  /* 0x0000300001077983 */ /* 0x004ea80000300800 */
[----:B------:R1:W-:Y:S02]  /*4230*/  STL.64 [R1+0x88], R4 ;  /* 0x0000880401007387 */ /* 0x0003e40000100a00 */
[----:B-1----:R-:W-:Y:S02]  /*4240*/  FFMA R5, R15, R2, R14 ;  /* 0x000000020f057223 */ /* 0x002fe4000000000e */
[----:B------:R-:W4:Y:S01]  /*4250*/  LDL.64 R14, [R1+0x50] ;  /* 0x00005000010e7983 */ /* 0x000f220000100a00 */
[----:B---3--:R-:W-:-:S03]  /*4260*/  IMAD.MOV.U32 R6, RZ, RZ, R12 ;  /* 0x000000ffff067224 */ /* 0x008fc600078e000c */
[----:B------:R0:W5:Y:S01]  /*4270*/  LDL.LU.64 R12, [R1+0xa0] ;  /* 0x0000a000010c7983 */ /* 0x0001620000300a00 */
[----:B------:R-:W-:Y:S01]  /*4280*/  BSSY B1, `(.L_x_49) ;  /* 0x0000019000017945 */ /* 0x000fe20003800000 */
[----:B--2---:R-:W-:-:S05]  /*4290*/  IMAD.X R7, R7, 0x1, R235, P5 ;  /* 0x0000000107077824 */ /* 0x004fca00028e06eb */
[----:B------:R1:W-:Y:S01]  /*42a0*/  STL [R1+0x4], R7 ;  /* 0x0000040701007387 */ /* 0x0003e20000100800 */
[----:B----4-:R-:W-:-:S05]  /*42b0*/  IADD3 R14, P5, R6, R14, RZ ;  /* 0x0000000e060e7210 */ /* 0x010fca0007fbe0ff */
[----:B------:R-:W-:Y:S01]  /*42c0*/  IMAD.X R15, R7, 0x1, R9, P5 ;  /* 0x00000001070f7824 */ /* 0x000fe200028e0609 */
[C---:B------:R-:W-:Y:S01]  /*42d0*/  LEA R6, P5, R14.reuse, R20, 0x1 ;  /* 0x000000140e067211 */ /* 0x040fe200078a08ff */
[----:B------:R0:W5:Y:S03]  /*42e0*/  LDL.LU.64 R8, [R1+0x98] ;  /* 0x0000980001087983 */ /* 0x0001660000300a00 */
[----:B-1----:R-:W-:Y:S01]  /*42f0*/  LEA.HI.X R7, R14, R21, R15, 0x1, P5 ;  /* 0x000000150e077211 */ /* 0x002fe200028f0c0f */
[----:B------:R-:W-:Y:S01]  /*4300*/  IMAD.U32 R15, RZ, RZ, UR8 ;  /* 0x00000008ff0f7e24 */ /* 0x000fe2000f8e00ff */
[----:B------:R-:W-:-:S03]  /*4310*/  F2FP.BF16.F32.PACK_AB R14, RZ, R5 ;  /* 0x00000005ff0e723e */ /* 0x000fc600000010ff */
[----:B------:R-:W-:Y:S01]  /*4320*/  IMAD.WIDE.U32 R4, R15, 0xf0, R10 ;  /* 0x000000f00f047825 */ /* 0x000fe200078e000a */
[----:B------:R1:W-:Y:S03]  /*4330*/  STL.64 [R1+0x38], R6 ;  /* 0x0000380601007387 */ /* 0x0003e60000100a00 */
[----:B------:R-:W-:Y:S01]  /*4340*/  IMAD.IADD R15, R19, 0x1, R5 ;  /* 0x00000001130f7824 */ /* 0x000fe200078e0205 */
[----:B------:R-:W-:Y:S01]  /*4350*/  PRMT R19, R14, 0x7610, R19 ;  /* 0x000076100e137816 */ /* 0x000fe20000000013 */
[----:B------:R-:W-:Y:S01]  /*4360*/  IMAD.MOV.U32 R14, RZ, RZ, R4 ;  /* 0x000000ffff0e7224 */ /* 0x000fe200078e0004 */
[----:B-1----:R0:W5:Y:S01]  /*4370*/  LDL.LU.64 R6, [R1+0x90] ;  /* 0x0000900001067983 */ /* 0x0021620000300a00 */
[----:B------:R-:W-:-:S03]  /*4380*/  ISETP.GT.AND P5, PT, R3, 0x88, P0 ;  /* 0x000000880300780c */ /* 0x000fc600007a4270 */
[----:B------:R1:W-:Y:S04]  /*4390*/  STL.64 [R1+0x30], R4 ;  /* 0x0000300401007387 */ /* 0x0003e80000100a00 */
[----:B------:R0:W-:Y:S04]  /*43a0*/  @P4 STG.E.U16 desc[UR44][R14.64+0x2], R19 ;  /* 0x000002130e004986 */ /* 0x0001e8000c10152c */
[----:B-1----:R0:W5:Y:S04]  /*43b0*/  LDL.LU.64 R4, [R1+0x88] ;  /* 0x0000880001047983 */ /* 0x0021680000300a00 */
[----:B------:R0:W-:Y:S01]  /*43c0*/  STL.S16 [R1+0x84], R18 ;  /* 0x0000841201007387 */ /* 0x0001e20000100600 */
[----:B------:R-:W-:Y:S05]  /*43d0*/  @!P5 BRA `(.L_x_50) ;  /* 0x00000000000cd947 */ /* 0x000fea0003800000 */
[----:B0-----:R-:W2:Y:S04]  /*43e0*/  LDL.LU.64 R18, [R1+0x38] ;  /* 0x0000380001127983 */ /* 0x001ea80000300a00 */
[----:B--2---:R-:W2:Y:S04]  /*43f0*/  LDG.E.LTC128B.U16 R18, desc[UR44][R18.64] ;  /* 0x0000002c12127981 */ /* 0x004ea8000c1e1520 */
[----:B--2---:R1:W-:Y:S02]  /*4400*/  STL [R1+0x84], R18 ;  /* 0x0000841201007387 */ /* 0x0043e40000100800 */
.L_x_50:
[----:B------:R-:W-:Y:S05]  /*4410*/  BSYNC B1 ;  /* 0x0000000000017941 */ /* 0x000fea0003800000 */
.L_x_49:
[----:B-----5:R2:W-:Y:S04]  /*4420*/  STL.64 [R1+0xa8], R12 ;  /* 0x0000a80c01007387 */ /* 0x0205e80000100a00 */
[----:B--2---:R-:W2:Y:S04]  /*4430*/  LDL.64 R12, [R1+0x28] ;  /* 0x00002800010c7983 */ /* 0x004ea80000100a00 */
[----:B------:R3:W-:Y:S04]  /*4440*/  STL.64 [R1+0xa0], R10 ;  /* 0x0000a00a01007387 */ /* 0x0007e80000100a00 */
[----:B---3--:R-:W3:Y:S04]  /*4450*/  LDL.LU R10, [R1+0x8] ;  /* 0x00000800010a7983 */ /* 0x008ee80000300800 */
[----:B------:R4:W-:Y:S04]  /*4460*/  STL.64 [R1+0x98], R8 ;  /* 0x0000980801007387 */ /* 0x0009e80000100a00 */
[----:B----4-:R-:W4:Y:S04]  /*4470*/  LDL.LU.64 R8, [R1+0x78] ;  /* 0x0000780001087983 */ /* 0x010f280000300a00 */
[----:B0-----:R-:W4:Y:S04]  /*4480*/  LDL R19, [R1+0x60] ;  /* 0x0000600001137983 */ /* 0x001f280000100800 */
[----:B------:R0:W-:Y:S04]  /*4490*/  STL.64 [R1+0x90], R6 ;  /* 0x0000900601007387 */ /* 0x0001e80000100a00 */
[----:B0-----:R-:W4:Y:S04]  /*44a0*/  LDL R6, [R1+0x68] ;  /* 0x0000680001067983 */ /* 0x001f280000100800 */
[----:B------:R-:W4:Y:S04]  /*44b0*/  LDL R7, [R1+0x58] ;  /* 0x0000580001077983 */ /* 0x000f280000100800 */
[----:B------:R0:W-:Y:S04]  /*44c0*/  STL [R1+0x8c], R4 ;  /* 0x00008c0401007387 */ /* 0x0001e80000100800 */
[----:B0-----:R-:W1:Y:S01]  /*44d0*/  LDL.LU R4, [R1+0x84] ;  /* 0x0000840001047983 */ /* 0x001e620000300800 */
[----:B------:R-:W-:-:S03]  /*44e0*/  IMAD.U32 R11, RZ, RZ, UR8 ;  /* 0x00000008ff0b7e24 */ /* 0x000fc6000f8e00ff */
[----:B------:R-:W-:Y:S01]  /*44f0*/  STL [R1+0x88], R0 ;  /* 0x0000880001007387 */ /* 0x000fe20000100800 */
[----:B------:R-:W-:Y:S02]  /*4500*/  IMAD.SHL.U32 R11, R11, 0x10, RZ ;  /* 0x000000100b0b7824 */ /* 0x000fe400078e00ff */
[----:B-1----:R-:W-:-:S04]  /*4510*/  IMAD.U32 R18, R4, 0x10000, RZ ;  /* 0x0001000004127824 */ /* 0x002fc800078e00ff */
[----:B------:R-:W-:-:S04]  /*4520*/  FMUL R18, R18, R16 ;  /* 0x0000001012127220 */ /* 0x000fc80000400000 */
[----:B---3--:R-:W-:Y:S01]  /*4530*/  FFMA R18, R10, R2, R18 ;  /* 0x000000020a127223 */ /* 0x008fe20000000012 */
[----:B--2---:R-:W-:Y:S02]  /*4540*/  IADD3 R10, P4, R11, R12, RZ ;  /* 0x0000000c0b0a7210 */ /* 0x004fe40007f9e0ff */
[----:B------:R0:W5:Y:S02]  /*4550*/  LDL.LU.64 R12, [R1+0xa8] ;  /* 0x0000a800010c7983 */ /* 0x0001640000300a00 */
[----:B------:R-:W-:Y:S02]  /*4560*/  F2FP.BF16.F32.PACK_AB R18, RZ, R18 ;  /* 0x00000012ff12723e */ /* 0x000fe400000010ff */
[----:B------:R-:W2:Y:S02]  /*4570*/  LDL R11, [R1+0x20] ;  /* 0x00002000010b7983 */ /* 0x000ea40000100800 */
[----:B--2---:R-:W-:-:S05]  /*4580*/  IMAD.X R11, R233, 0x1, R11, P4 ;  /* 0x00000001e90b7824 */ /* 0x004fca00020e060b */
[----:B------:R-:W-:Y:S04]  /*4590*/  STL.64 [R1+0x70], R10 ;  /* 0x0000700a01007387 */ /* 0x000fe80000100a00 */
[----:B------:R1:W-:Y:S04]  /*45a0*/  @P5 STG.E.U16 desc[UR44][R10.64], R18 ;  /* 0x000000120a005986 */ /* 0x0003e8000c10152c */
[----:B-1----:R0:W5:Y:S04]  /*45b0*/  LDL.LU.64 R10, [R1+0xa0] ;  /* 0x0000a000010a7983 */ /* 0x0021680000300a00 */
[----:B------:R-:W2:Y:S01]  /*45c0*/  LDL R18, [R1+0x40] ;  /* 0x0000400001127983 */ /* 0x000ea20000100800 */
[----:B----4-:R-:W-:-:S05]  /*45d0*/  IADD3 R8, P4, R234, R8, RZ ;  /* 0x00000008ea087210 */ /* 0x010fca0007f9e0ff */
[----:B------:R-:W-:-:S05]  /*45e0*/  IMAD.X R9, R23, 0x1, R235, P4 ;  /* 0x0000000117097824 */ /* 0x000fca00020e06eb */
[----:B------:R1:W-:Y:S01]  /*45f0*/  STL.64 [R1+0x78], R8 ;  /* 0x0000780801007387 */ /* 0x0003e20000100a00 */
[----:B--2---:R-:W-:-:S03]  /*4600*/  IMAD.WIDE.U32 R18, R19, R18, R8 ;  /* 0x0000001213127225 */ /* 0x004fc600078e0008 */
[----:B-1----:R0:W5:Y:S01]  /*4610*/  LDL.LU.64 R8, [R1+0x98] ;  /* 0x0000980001087983 */ /* 0x0021620000300a00 */
[----:B------:R-:W-:-:S04]  /*4620*/  IADD3 R18, P4, R236, R18, RZ ;  /* 0x00000012ec127210 */ /* 0x000fc80007f9e0ff */
[----:B------:R-:W-:-:S03]  /*4630*/  IADD3.X R19, R237, R6, R19, P4, !PT ;  /* 0x00000006ed137210 */ /* 0x000fc600027fe413 */
[----:B------:R-:W-:-:S03]  /*4640*/  IMAD.WIDE.U32 R6, R7, UR40, R18 ;  /* 0x0000002807067c25 */ /* 0x000fc6000f8e0012 */
[----:B------:R-:W2:Y:S01]  /*4650*/  LDL R19, [R1+0x5c] ;  /* 0x00005c0001137983 */ /* 0x000ea20000100800 */
[----:B------:R-:W-:Y:S02]  /*4660*/  PRMT R0, R4, 0x7610, R0 ;  /* 0x0000761004007816 */ /* 0x000fe40000000000 */
[----:B------:R-:W-:Y:S02]  /*4670*/  LEA R18, P4, R6, R20, 0x1 ;  /* 0x0000001406127211 */ /* 0x000fe400078808ff */
[----:B------:R-:W-:Y:S01]  /*4680*/  ISETP.GT.AND P5, PT, R3, 0x88, P3 ;  /* 0x000000880300780c */ /* 0x000fe20001fa4270 */
[----:B--2---:R-:W-:-:S05]  /*4690*/  IMAD.IADD R19, R19, 0x1, R7 ;  /* 0x0000000113137824 */ /* 0x004fca00078e0207 */
[----:B------:R-:W-:Y:S02]  /*46a0*/  LEA.HI.X R19, R6, R21, R19, 0x1, P4 ;  /* 0x0000001506137211 */ /* 0x000fe400020f0c13 */
[----:B------:R0:W5:Y:S04]  /*46b0*/  LDL.LU.64 R6, [R1+0x90] ;  /* 0x0000900001067983 */ /* 0x0001680000300a00 */
[----:B------:R0:W5:Y:S04]  /*46c0*/  LDL.LU R4, [R1+0x8c] ;  /* 0x00008c0001047983 */ /* 0x0001680000300800 */
[----:B------:R1:W-:Y:S04]  /*46d0*/  STL.S16 [R1+0x38], R0 ;  /* 0x0000380001007387 */ /* 0x0003e80000100600 */
[----:B-1----:R0:W5:Y:S01]  /*46e0*/  LDL.LU R0, [R1+0x88] ;  /* 0x0000880001007983 */ /* 0x0021620000300800 */
[----:B------:R-:W-:Y:S04]  /*46f0*/  BSSY B1, `(.L_x_51) ;  /* 0x0000006000017945 */ /* 0x000fe80003800000 */
[----:B------:R-:W-:Y:S05]  /*4700*/  @!P5 BRA `(.L_x_52) ;  /* 0x000000000010d947 */ /* 0x000fea0003800000 */
[----:B-----5:R1:W-:Y:S04]  /*4710*/  STL [R1+0x88], R0 ;  /* 0x0000880001007387 */ /* 0x0203e80000100800 */
[----:B-1----:R-:W2:Y:S04]  /*4720*/  LDG.E.LTC128B.U16 R0, desc[UR44][R18.64+0x2] ;  /* 0x0000022c12007981 */ /* 0x002ea8000c1e1520 */
[----:B--2---:R1:W-:Y:S04]  /*4730*/  STL [R1+0x38], R0 ;  /* 0x0000380001007387 */ /* 0x0043e80000100800 */
[----:B-1----:R1:W5:Y:S02]  /*4740*/  LDL.LU R0, [R1+0x88] ;  /* 0x0000880001007983 */ /* 0x0023640000300800 */
.L_x_52:
[----:B------:R-:W-:Y:S05]  /*4750*/  BSYNC B1 ;  /* 0x0000000000017941 */ /* 0x000fea0003800000 */
.L_x_51:
[----:B-----5:R2:W-:Y:S04]  /*4760*/  STL.64 [R1+0xb0], R12 ;  /* 0x0000b00c01007387 */ /* 0x0205e80000100a00 */
[----:B--2---:R-:W2:Y:S04]  /*4770*/  LDL.64 R12, [R1+0x30] ;  /* 0x00003000010c7983 */ /* 0x004ea80000100a00 */
[----:B------:R3:W-:Y:S04]  /*4780*/  STL [R1+0xa8], R10 ;  /* 0x0000a80a01007387 */ /* 0x0007e80000100800 */
[----:B---3--:R-:W3:Y:S04]  /*4790*/  LDL.LU R10, [R1+0xc] ;  /* 0x00000c00010a7983 */ /* 0x008ee80000300800 */
[----:B------:R-:W-:Y:S04]  /*47a0*/  STL [R1+0xa4], R9 ;  /* 0x0000a40901007387 */ /* 0x000fe80000100800 */
[----:B------:R-:W-:Y:S04]  /*47b0*/  STL [R1+0xa0], R8 ;  /* 0x0000a00801007387 */ /* 0x000fe80000100800 */
[----:B------:R-:W-:Y:S04]  /*47c0*/  STL.64 [R1+0x98], R6 ;  /* 0x0000980601007387 */ /* 0x000fe80000100a00 */
[----:B------:R-:W-:Y:S04]  /*47d0*/  STL [R1+0x90], R5 ;  /* 0x0000900501007387 */ /* 0x000fe80000100800 */
[----:B------:R4:W-:Y:S04]  /*47e0*/  STL [R1+0x8c], R4 ;  /* 0x00008c0401007387 */ /* 0x0009e80000100800 */
[----:B----4-:R-:W4:Y:S01]  /*47f0*/  LDL.LU R4, [R1+0x38] ;  /* 0x0000380001047983 */ /* 0x010f220000300800 */
[----:B------:R-:W-:-:S03]  /*4800*/  IMAD.U32 R7, RZ, RZ, UR8 ;  /* 0x00000008ff077e24 */ /* 0x000fc6000f8e00ff */
[----:B------:R0:W-:Y:S01]  /*4810*/  STL [R1+0x88], R0 ;  /* 0x0000880001007387 */ /* 0x0001e20000100800 */
[----:B------:R-:W-:Y:S02]  /*4820*/  IMAD.SHL.U32 R7, R7, 0x10, RZ ;  /* 0x0000001007077824 */ /* 0x000fe400078e00ff */
[----:B----4-:R-:W-:-:S04]  /*4830*/  IMAD.U32 R6, R4, 0x10000, RZ ;  /* 0x0001000004067824 */ /* 0x010fc800078e00ff */
[----:B------:R-:W-:-:S04]  /*4840*/  FMUL R6, R6, R16 ;  /* 0x0000001006067220 */ /* 0x000fc80000400000 */
[----:B---3--:R-:W-:Y:S01]  /*4850*/  FFMA R10, R10, R2, R6 ;  /* 0x000000020a0a7223 */ /* 0x008fe20000000006 */
[----:B--2---:R-:W-:Y:S02]  /*4860*/  IADD3 R6, P4, R7, R12, RZ ;  /* 0x0000000c07067210 */ /* 0x004fe40007f9e0ff */
[----:B------:R2:W5:Y:S04]  /*4870*/  LDL.LU.64 R12, [R1+0xb0] ;  /* 0x0000b000010c7983 */ /* 0x0005680000300a00 */
[----:B------:R-:W3:Y:S01]  /*4880*/  LDL R7, [R1+0x20] ;  /* 0x0000200001077983 */ /* 0x000ee20000100800 */
[----:B------:R-:W-:-:S03]  /*4890*/  F2FP.BF16.F32.PACK_AB R9, RZ, R10 ;  /* 0x0000000aff09723e */ /* 0x000fc600000010ff */
[----:B------:R2:W5:Y:S01]  /*48a0*/  LDL.LU R10, [R1+0xa8] ;  /* 0x0000a800010a7983 */ /* 0x0005620000300800 */
[----:B------:R-:W-:Y:S02]  /*48b0*/  PRMT R8, R9, 0x7610, R8 ;  /* 0x0000761009087816 */ /* 0x000fe40000000008 */
[----:B0-----:R-:W-:Y:S01]  /*48c0*/  PRMT R0, R4, 0x7610, R0 ;  /* 0x0000761004007816 */ /* 0x001fe20000000000 */
[----:B------:R2:W5:Y:S01]  /*48d0*/  LDL.LU R9, [R1+0xa4] ;  /* 0x0000a40001097983 */ /* 0x0005620000300800 */
[----:B------:R-:W-:-:S03]  /*48e0*/  PRMT R5, R8, 0x7610, R5 ;  /* 0x0000761008057816 */ /* 0x000fc60000000005 */
[----:B------:R2:W5:Y:S01]  /*48f0*/  LDL.LU R8, [R1+0xa0] ;  /* 0x0000a00001087983 */ /* 0x0005620000300800 */
[----:B---3--:R-:W-:Y:S01]  /*4900*/  IMAD.X R7, R7, 0x1, R15, P4 ;  /* 0x0000000107077824 */ /* 0x008fe200020e060f */
[----:B------:R-:W-:-:S04]  /*4910*/  ISETP.GT.AND P4, PT, R3, 0x80, P2 ;  /* 0x000000800300780c */ /* 0x000fc80001784270 */
[----:B------:R-:W-:Y:S04]  /*4920*/  STL.64 [R1+0x8], R6 ;  /* 0x0000080601007387 */ /* 0x000fe80000100a00 */
[----:B------:R0:W-:Y:S04]  /*4930*/  @P5 STG.E.U16 desc[UR44][R6.64+0x2], R5 ;  /* 0x0000020506005986 */ /* 0x0001e8000c10152c */
[----:B0-----:R2:W5:Y:S04]  /*4940*/  LDL.LU.64 R6, [R1+0x98] ;  /* 0x0000980001067983 */ /* 0x0015680000300a00 */
[----:B------:R2:W5:Y:S04]  /*4950*/  LDL.LU R5, [R1+0x90] ;  /* 0x0000900001057983 */ /* 0x0005680000300800 */
[----:B------:R2:W5:Y:S04]  /*4960*/  LDL.LU R4, [R1+0x8c] ;  /* 0x00008c0001047983 */ /* 0x0005680000300800 */
[----:B------:R0:W-:Y:S04]  /*4970*/  STL.S16 [R1+0x38], R0 ;  /* 0x0000380001007387 */ /* 0x0001e80000100600 */
[----:B0-----:R2:W5:Y:S01]  /*4980*/  LDL.LU R0, [R1+0x88] ;  /* 0x0000880001007983 */ /* 0x0015620000300800 */
[----:B------:R-:W-:Y:S04]  /*4990*/  BSSY B1, `(.L_x_53) ;  /* 0x0000006000017945 */ /* 0x000fe80003800000 */
[----:B------:R-:W-:Y:S05]  /*49a0*/  @!P4 BRA `(.L_x_54) ;  /* 0x000000000010c947 */ /* 0x000fea0003800000 */
[----:B-----5:R0:W-:Y:S04]  /*49b0*/  STL [R1+0x88], R0 ;  /* 0x0000880001007387 */ /* 0x0201e80000100800 */
[----:B0-----:R-:W3:Y:S04]  /*49c0*/  LDG.E.LTC128B.U16 R0, desc[UR44][R12.64+0x10] ;  /* 0x0000102c0c007981 */ /* 0x001ee8000c1e1520 */
[----:B---3--:R0:W-:Y:S04]  /*49d0*/  STL [R1+0x38], R0 ;  /* 0x0000380001007387 */ /* 0x0081e80000100800 */
[----:B0-----:R0:W5:Y:S02]  /*49e0*/  LDL.LU R0, [R1+0x88] ;  /* 0x0000880001007983 */ /* 0x0011640000300800 */
.L_x_54:
[----:B------:R-:W-:Y:S05]  /*49f0*/  BSYNC B1 ;  /* 0x0000000000017941 */ /* 0x000fea0003800000 */
.L_x_53:
[----:B------:R-:W3:Y:S04]  /*4a00*/  LDL R232, [R1+0x38] ;  /* 0x0000380001e87983 */ /* 0x000ee80000100800 */
[----:B-----5:R4:W-:Y:S04]  /*4a10*/  STL [R1+0x98], R6 ;  /* 0x0000980601007387 */ /* 0x0209e80000100800 */
[----:B----4-:R-:W4:Y:S04]  /*4a20*/  LDL.LU R6, [R1+0x10] ;  /* 0x0000100001067983 */ /* 0x010f280000300800 */
[----:B------:R1:W-:Y:S04]  /*4a30*/  STL.64 [R1+0x90], R4 ;  /* 0x0000900401007387 */ /* 0x0003e80000100a00 */
[----:B-1----:R-:W2:Y:S04]  /*4a40*/  LDL.LU.64 R4, [R1+0x28] ;  /* 0x0000280001047983 */ /* 0x002ea80000300a00 */
[----:B------:R1:W-:Y:S01]  /*4a50*/  STL [R1+0x88], R0 ;  /* 0x0000880001007387 */ /* 0x0003e20000100800 */
[----:B---3--:R-:W-:-:S04]  /*4a60*/  IMAD.U32 R232, R232, 0x10000, RZ ;  /* 0x00010000e8e87824 */ /* 0x008fc800078e00ff */
[----:B------:R-:W-:-:S04]  /*4a70*/  FMUL R232, R232, R16 ;  /* 0x00000010e8e87220 */ /* 0x000fc80000400000 */
[----:B----4-:R-:W-:Y:S02]  /*4a80*/  FFMA R232, R6, R2, R232 ;  /* 0x0000000206e87223 */ /* 0x010fe400000000e8 */
[----:B------:R3:W5:Y:S01]  /*4a90*/  LDL.LU R6, [R1+0x98] ;  /* 0x0000980001067983 */ /* 0x0007620000300800 */
[----:B------:R-:W-:Y:S02]  /*4aa0*/  ISETP.GT.AND P5, PT, R3, 0x80, P1 ;  /* 0x000000800300780c */ /* 0x000fe40000fa4270 */
[----:B------:R-:W-:-:S04]  /*4ab0*/  F2FP.BF16.F32.PACK_AB R232, RZ, R232 ;  /* 0x000000e8ffe8723e */ /* 0x000fc800000010ff */
[----:B-1----:R-:W-:Y:S01]  /*4ac0*/  PRMT R0, R232, 0x7610, R0 ;  /* 0x00007610e8007816 */ /* 0x002fe20000000000 */
[----:B--2---:R-:W-:Y:S02]  /*4ad0*/  @P4 IMAD.MOV.U32 R232, RZ, RZ, R4 ;  /* 0x000000ffffe84224 */ /* 0x004fe400078e0004 */
[----:B------:R3:W5:Y:S04]  /*4ae0*/  LDL.LU.64 R4, [R1+0x90] ;  /* 0x0000900001047983 */ /* 0x0007680000300a00 */
[----:B------:R1:W-:Y:S04]  /*4af0*/  @P4 STG.E.U16 desc[UR44][R232.64+0x10], R0 ;  /* 0x00001000e8004986 */ /* 0x0003e8000c10152c */
[----:B-1----:R3:W5:Y:S04]  /*4b00*/  LDL.LU R0, [R1+0x88] ;  /* 0x0000880001007983 */ /* 0x0027680000300800 */
[----:B------:R-:W2:Y:S01]  /*4b10*/  LDL.LU R233, [R1+0x38] ;  /* 0x0000380001e97983 */ /* 0x000ea20000300800 */
[----:B------:R-:W-:Y:S01]  /*4b20*/  BSSY B1, `(.L_x_55) ;  /* 0x0000004000017945 */ /* 0x000fe20003800000 */
[----:B--2---:R-:W-:-:S03]  /*4b30*/  PRMT R232, R233, 0x7610, R232 ;  /* 0x00007610e9e87816 */ /* 0x004fc600000000e8 */
[----:B---3--:R-:W-:Y:S05]  /*4b40*/  @!P5 BRA `(.L_x_56) ;  /* 0x000000000004d947 */ /* 0x008fea0003800000 */
[----:B------:R1:W5:Y:S02]  /*4b50*/  LDG.E.LTC128B.U16 R232, desc[UR44][R12.64+0x12] ;  /* 0x0000122c0ce87981 */ /* 0x000364000c1e1520 */
.L_x_56:
[----:B------:R-:W-:Y:S05]  /*4b60*/  BSYNC B1 ;  /* 0x0000000000017941 */ /* 0x000fea0003800000 */
.L_x_55:
[----:B-----5:R2:W-:Y:S04]  /*4b70*/  STL [R1+0x88], R0 ;  /* 0x0000880001007387 */ /* 0x0205e80000100800 */
[----:B--2---:R-:W2:Y:S01]  /*4b80*/  LDL.LU R0, [R1+0x14] ;  /* 0x0000140001007983 */ /* 0x004ea20000300800 */
[----:B------:R-:W-:-:S04]  /*4b90*/  IMAD.U32 R233, R232, 0x10000, RZ ;  /* 0x00010000e8e97824 */ /* 0x000fc800078e00ff */
[----:B------:R-:W-:Y:S01]  /*4ba0*/  FMUL R233, R233, R16 ;  /* 0x00000010e9e97220 */ /* 0x000fe20000400000 */
[----:B------:R-:W-:-:S03]  /*4bb0*/  ISETP.GT.AND P4, PT, R3, 0x88, P2 ;  /* 0x000000880300780c */ /* 0x000fc60001784270 */
[----:B--2---:R-:W-:Y:S02]  /*4bc0*/  FFMA R233, R0, R2, R233 ;  /* 0x0000000200e97223 */ /* 0x004fe400000000e9 */
[----:B------:R2:W5:Y:S01]  /*4bd0*/  LDL.LU R0, [R1+0x88] ;  /* 0x0000880001007983 */ /* 0x0005620000300800 */
[----:B------:R-:W-:Y:S02]  /*4be0*/  BSSY B1, `(.L_x_57) ;  /* 0x0000005000017945 */ /* 0x000fe40003800000 */
[----:B------:R-:W-:-:S05]  /*4bf0*/  F2FP.BF16.F32.PACK_AB R233, RZ, R233 ;  /* 0x000000e9ffe9723e */ /* 0x000fca00000010ff */
[----:B------:R2:W-:Y:S01]  /*4c00*/  @P5 STG.E.U16 desc[UR44][R14.64+0x12], R233 ;  /* 0x000012e90e005986 */ /* 0x0005e2000c10152c */
[----:B------:R-:W-:Y:S05]  /*4c10*/  @!P4 BRA `(.L_x_58) ;  /* 0x000000000004c947 */ /* 0x000fea0003800000 */
[----:B------:R3:W5:Y:S02]  /*4c20*/  LDG.E.LTC128B.U16 R232, desc[UR44][R18.64+0x10] ;  /* 0x0000102c12e87981 */ /* 0x000764000c1e1520 */
.L_x_58:
[----:B------:R-:W-:Y:S05]  /*4c30*/  BSYNC B1 ;  /* 0x0000000000017941 */ /* 0x000fea0003800000 */
.L_x_57:
[----:B-----5:R4:W-:Y:S04]  /*4c40*/  STL [R1+0x90], R0 ;  /* 0x0000900001007387 */ /* 0x0209e80000100800 */
[----:B----4-:R-:W4:Y:S04]  /*4c50*/  LDL.LU R0, [R1+0x18] ;  /* 0x0000180001007983 */ /* 0x010f280000300800 */
[----:B------:R0:W-:Y:S04]  /*4c60*/  STL.64 [R1+0x88], R4 ;  /* 0x0000880401007387 */ /* 0x0001e80000100a00 */
[----:B0-----:R-:W3:Y:S01]  /*4c70*/  LDL.LU.64 R4, [R1+0x70] ;  /* 0x0000700001047983 */ /* 0x001ee20000300a00 */
[----:B--2---:R-:W-:-:S04]  /*4c80*/  IMAD.U32 R233, R232, 0x10000, RZ ;  /* 0x00010000e8e97824 */ /* 0x004fc800078e00ff */
[----:B------:R-:W-:Y:S01]  /*4c90*/  FMUL R233, R233, R16 ;  /* 0x00000010e9e97220 */ /* 0x000fe20000400000 */
[----:B------:R-:W-:Y:S01]  /*4ca0*/  ISETP.GT.AND P5, PT, R3, 0x88, P1 ;  /* 0x000000880300780c */ /* 0x000fe20000fa4270 */
[----:B------:R-:W-:Y:S02]  /*4cb0*/  BSSY B1, `(.L_x_59) ;  /* 0x000000a000017945 */ /* 0x000fe40003800000 */
[----:B----4-:R-:W-:Y:S02]  /*4cc0*/  FFMA R233, R0, R2, R233 ;  /* 0x0000000200e97223 */ /* 0x010fe400000000e9 */
[----:B------:R0:W5:Y:S03]  /*4cd0*/  LDL.LU R0, [R1+0x90] ;  /* 0x0000900001007983 */ /* 0x0001660000300800 */
[----:B------:R-:W-:-:S05]  /*4ce0*/  F2FP.BF16.F32.PACK_AB R233, RZ, R233 ;  /* 0x000000e9ffe9723e */ /* 0x000fca00000010ff */
[----:B---3--:R2:W-:Y:S04]  /*4cf0*/  @P4 STG.E.U16 desc[UR44][R4.64+0x10], R233 ;  /* 0x000010e904004986 */ /* 0x0085e8000c10152c */
[----:B--2---:R0:W5:Y:S04]  /*4d00*/  LDL.LU.64 R4, [R1+0x88] ;  /* 0x0000880001047983 */ /* 0x0041680000300a00 */
[----:B------:R0:W-:Y:S01]  /*4d10*/  STL.S16 [R1+0x18], R232 ;  /* 0x000018e801007387 */ /* 0x0001e20000100600 */
[----:B------:R-:W-:Y:S05]  /*4d20*/  @!P5 BRA `(.L_x_60) ;  /* 0x000000000008d947 */ /* 0x000fea0003800000 */
[----:B0-----:R-:W2:Y:S04]  /*4d30*/  LDG.E.LTC128B.U16 R232, desc[UR44][R18.64+0x12] ;  /* 0x0000122c12e87981 */ /* 0x001ea8000c1e1520 */
[----:B--2---:R2:W-:Y:S02]  /*4d40*/  STL [R1+0x18], R232 ;  /* 0x000018e801007387 */ /* 0x0045e40000100800 */
.L_x_60:
[----:B------:R-:W-:Y:S05]  /*4d50*/  BSYNC B1 ;  /* 0x0000000000017941 */ /* 0x000fea0003800000 */
.L_x_59:
[----:B------:R-:W3:Y:S04]  /*4d60*/  LDL.LU R233, [R1+0x1c] ;  /* 0x00001c0001e97983 */ /* 0x000ee80000300800 */
[----:B------:R4:W-:Y:S04]  /*4d70*/  STL.64 [R1+0xc8], R26 ;  /* 0x0000c81a01007387 */ /* 0x0009e80000100a00 */
[----:B----4-:R-:W4:Y:S04]  /*4d80*/  LDL.LU.64 R26, [R1] ;  /* 0x00000000011a7983 */ /* 0x010f280000300a00 */
[----:B------:R0:W-:Y:S04]  /*4d90*/  STL.64 [R1+0xc0], R24 ;  /* 0x0000c01801007387 */ /* 0x0001e80000100a00 */
[----:B0-----:R-:W4:Y:S04]  /*4da0*/  LDL.64 R24, [R1+0x50] ;  /* 0x0000500001187983 */ /* 0x001f280000100a00 */
[----:B------:R0:W-:Y:S04]  /*4db0*/  STL.64 [R1+0xb8], R18 ;  /* 0x0000b81201007387 */ /* 0x0001e80000100a00 */
[----:B0-----:R-:W4:Y:S04]  /*4dc0*/  LDL.64 R18, [R1+0x48] ;  /* 0x0000480001127983 */ /* 0x001f280000100a00 */
[----:B------:R-:W-:Y:S04]  /*4dd0*/  STL [R1+0xb4], R14 ;  /* 0x0000b40e01007387 */ /* 0x000fe80000100800 */
[----:B------:R-:W-:Y:S04]  /*4de0*/  STL [R1+0xb0], R11 ;  /* 0x0000b00b01007387 */ /* 0x000fe80000100800 */
[----:B------:R1:W-:Y:S04]  /*4df0*/  STL.64 [R1+0xa8], R12 ;  /* 0x0000a80c01007387 */ /* 0x0003e80000100a00 */
[----:B-1----:R-:W4:Y:S04]  /*4e00*/  LDL.LU.64 R12, [R1+0x8] ;  /* 0x00000800010c7983 */ /* 0x002f280000300a00 */
[----:B------:R0:W-:Y:S04]  /*4e10*/  STL [R1+0xa0], R10 ;  /* 0x0000a00a01007387 */ /* 0x0001e80000100800 */
[----:B0-----:R-:W4:Y:S04]  /*4e20*/  LDL R10, [R1+0x44] ;  /* 0x00004400010a7983 */ /* 0x001f280000100800 */
[----:B------:R0:W-:Y:S04]  /*4e30*/  STL.64 [R1+0x98], R8 ;  /* 0x0000980801007387 */ /* 0x0001e80000100a00 */
[----:B0-----:R-:W2:Y:S04]  /*4e40*/  LDL.LU R9, [R1+0x18] ;  /* 0x0000180001097983 */ /* 0x001ea80000300800 */
[----:B-----5:R0:W-:Y:S04]  /*4e50*/  STL [R1+0x90], R0 ;  /* 0x0000900001007387 */ /* 0x0201e80000100800 */
[----:B0-----:R-:W4:Y:S01]  /*4e60*/  LDL R0, [R1+0x40] ;  /* 0x0000400001007983 */ /* 0x001f220000100800 */
[----:B------:R-:W-:-:S03]  /*4e70*/  ISETP.GT.AND P4, PT, R3, 0x100, P0 ;  /* 0x000001000300780c */ /* 0x000fc60000784270 */
[----:B------:R0:W-:Y:S04]  /*4e80*/  STL.64 [R1+0x88], R4 ;  /* 0x0000880401007387 */ /* 0x0001e80000100a00 */
[----:B0-----:R-:W4:Y:S04]  /*4e90*/  LDL R4, [R1+0x68] ;  /* 0x0000680001047983 */ /* 0x001f280000100800 */
[----:B------:R-:W4:Y:S01]  /*4ea0*/  LDL R5, [R1+0x58] ;  /* 0x0000580001057983 */ /* 0x000f220000100800 */
[----:B--2---:R-:W-:-:S04]  /*4eb0*/  IMAD.U32 R232, R9, 0x10000, RZ ;  /* 0x0001000009e87824 */ /* 0x004fc800078e00ff */
[----:B------:R-:W-:-:S04]  /*4ec0*/  FMUL R232, R232, R16 ;  /* 0x00000010e8e87220 */ /* 0x000fc80000400000 */
[----:B---3--:R-:W-:-:S05]  /*4ed0*/  FFMA R232, R233, R2, R232 ;  /* 0x00000002e9e87223 */ /* 0x008fca00000000e8 */
[----:B------:R-:W-:Y:S01]  /*4ee0*/  F2FP.BF16.F32.PACK_AB R232, RZ, R232 ;  /* 0x000000e8ffe8723e */ /* 0x000fe200000010ff */
[----:B----4-:R-:W-:-:S03]  /*4ef0*/  IMAD.MOV.U32 R233, RZ, RZ, R13 ;  /* 0x000000ffffe97224 */ /* 0x010fc600078e000d */
[----:B------:R-:W-:Y:S01]  /*4f00*/  PRMT R11, R232, 0x7610, R11 ;  /* 0x00007610e80b7816 */ /* 0x000fe2000000000b */
[----:B------:R-:W-:Y:S02]  /*4f10*/  IMAD.MOV.U32 R232, RZ, RZ, R12 ;  /* 0x000000ffffe87224 */ /* 0x000fe400078e000c */
[----:B------:R-:W-:-:S03]  /*4f20*/  IMAD.WIDE.U32 R26, R0, 0x78, R26 ;  /* 0x00000078001a7825 */ /* 0x000fc600078e001a */
[----:B------:R0:W-:Y:S01]  /*4f30*/  @P5 STG.E.U16 desc[UR44][R232.64+0x12], R11 ;  /* 0x0000120be8005986 */ /* 0x0001e2000c10152c */
[----:B------:R-:W-:-:S03]  /*4f40*/  IMAD.IADD R12, R10, 0x1, R27 ;  /* 0x000000010a0c7824 */ /* 0x000fc600078e021b */
[----:B------:R1:W-:Y:S01]  /*4f50*/  STL.64 [R1+0x10], R26 ;  /* 0x0000101a01007387 */ /* 0x0003e20000100a00 */
[----:B0-----:R-:W-:-:S03]  /*4f60*/  IADD3 R11, P5, R24, R26, RZ ;  /* 0x0000001a180b7210 */ /* 0x001fc60007fbe0ff */
[----:B-1----:R0:W5:Y:S02]  /*4f70*/  LDL.LU.64 R26, [R1+0xc8] ;  /* 0x0000c800011a7983 */ /* 0x0021640000300a00 */
[----:B------:R-:W-:Y:S02]  /*4f80*/  IMAD.X R14, R12, 0x1, R19, P5 ;  /* 0x000000010c0e7824 */ /* 0x000fe400028e0613 */
[----:B------:R0:W5:Y:S04]  /*4f90*/  LDL.LU.64 R24, [R1+0xc0] ;  /* 0x0000c00001187983 */ /* 0x0001680000300a00 */
[----:B------:R1:W-:Y:S01]  /*4fa0*/  STL [R1+0x2c], R12 ;  /* 0x00002c0c01007387 */ /* 0x0003e20000100800 */
[----:B------:R-:W-:-:S03]  /*4fb0*/  PRMT R8, R9, 0x7610, R8 ;  /* 0x0000761009087816 */ /* 0x000fc60000000008 */
[----:B------:R0:W5:Y:S01]  /*4fc0*/  LDL.LU.64 R18, [R1+0xb8] ;  /* 0x0000b80001127983 */ /* 0x0001620000300a00 */
[----:B-1----:R-:W-:-:S04]  /*4fd0*/  LEA R12, P5, R11, R20, 0x1 ;  /* 0x000000140b0c7211 */ /* 0x002fc800078a08ff */
[----:B------:R-:W-:Y:S02]  /*4fe0*/  LEA.HI.X R13, R11, R21, R14, 0x1, P5 ;  /* 0x000000150b0d7211 */ /* 0x000fe400028f0c0e */
[----:B------:R0:W5:Y:S04]  /*4ff0*/  LDL.LU R14, [R1+0xb4] ;  /* 0x0000b400010e7983 */ /* 0x0001680000300800 */
[----:B------:R-:W2:Y:S04]  /*5000*/  @P4 LDG.E.LTC128B.U16 R8, desc[UR44][R12.64] ;  /* 0x0000002c0c084981 */ /* 0x000ea8000c1e1520 */
[----:B------:R0:W5:Y:S04]  /*5010*/  LDL.LU R11, [R1+0xb0] ;  /* 0x0000b000010b7983 */ /* 0x0001680000300800 */
[----:B------:R0:W5:Y:S01]  /*5020*/  LDL.LU.64 R12, [R1+0xa8] ;  /* 0x0000a800010c7983 */ /* 0x0001620000300a00 */
[----:B------:R-:W-:Y:S01]  /*5030*/  USHF.L.U64.HI UR4, UR8, 0x9, UR9 ;  /* 0x0000000908047899 */ /* 0x000fe20008010209 */
[----:B------:R-:W-:-:S02]  /*5040*/  IMAD.WIDE.U32 R22, R0, 0x78, R22 ;  /* 0x0000007800167825 */ /* 0x000fc400078e0016 */
[----:B--2---:R1:W-:Y:S02]  /*5050*/  STL [R1+0x28], R8 ;  /* 0x0000280801007387 */ /* 0x0043e40000100800 */
[----:B-1----:R-:W-:-:S04]  /*5060*/  IMAD.U32 R8, R8, 0x10000, RZ ;  /* 0x0001000008087824 */ /* 0x002fc800078e00ff */
[----:B------:R-:W-:-:S04]  /*5070*/  FMUL R8, R8, R16 ;  /* 0x0000001008087220 */ /* 0x000fc80000400000 */
[----:B------:R-:W-:Y:S01]  /*5080*/  FFMA R224, R224, R2, R8 ;  /* 0x00000002e0e07223 */ /* 0x000fe20000000008 */
[----:B------:R-:W-:-:S05]  /*5090*/  IMAD.U32 R8, RZ, RZ, UR8 ;  /* 0x00000008ff087e24 */ /* 0x000fca000f8e00ff */
[----:B------:R-:W-:Y:S02]  /*50a0*/  LEA R8, P5, R8, R6, 0x9 ;  /* 0x0000000608087211 */ /* 0x000fe400078a48ff */
[----:B------:R-:W-:Y:S02]  /*50b0*/  F2FP.BF16.F32.PACK_AB R224, RZ, R224 ;  /* 0x000000e0ffe0723e */ /* 0x000fe400000010ff */
[----:B------:R-:W-:-:S05]  /*50c0*/  IADD3.X R9, R7, UR4, RZ, P5, !PT ;  /* 0x0000000407097c10 */ /* 0x000fca000affe4ff */
[----:B------:R-:W-:Y:S04]  /*50d0*/  STL.64 [R1], R8 ;  /* 0x0000000801007387 */ /* 0x000fe80000100a00 */
[----:B------:R1:W-:Y:S02]  /*50e0*/  @P4 STG.E.U16 desc[UR44][R8.64], R224 ;  /* 0x000000e008004986 */ /* 0x0003e4000c10152c */
[----:B-1----:R-:W-:Y:S02]  /*50f0*/  IADD3 R8, P4, R234, R22, RZ ;  /* 0x00000016ea087210 */ /* 0x002fe40007f9e0ff */
[----:B------:R-:W2:Y:S02]  /*5100*/  LDL R224, [R1+0x5c] ;  /* 0x00005c0001e07983 */ /* 0x000ea40000100800 */
[----:B------:R-:W-:-:S02]  /*5110*/  IADD3.X R9, R235, R10, R23, P4, !PT ;  /* 0x0000000aeb097210 */ /* 0x000fc400027fe417 */
[----:B------:R0:W5:Y:S04]  /*5120*/  LDL.LU R10, [R1+0xa0] ;  /* 0x0000a000010a7983 */ /* 0x0001680000300800 */
[----:B------:R-:W3:Y:S04]  /*5130*/  LDL R23, [R1+0x60] ;  /* 0x0000600001177983 */ /* 0x000ee80000100800 */
[----:B------:R1:W-:Y:S01]  /*5140*/  STL.64 [R1+0x18], R8 ;  /* 0x0000180801007387 */ /* 0x0003e20000100a00 */
[----:B---3--:R-:W-:-:S03]  /*5150*/  IMAD.WIDE.U32 R22, R23, R0, R8 ;  /* 0x0000000017167225 */ /* 0x008fc600078e0008 */
[----:B-1----:R0:W5:Y:S01]  /*5160*/  LDL.LU.64 R8, [R1+0x98] ;  /* 0x0000980001087983 */ /* 0x0021620000300a00 */
[----:B------:R-:W-:-:S03]  /*5170*/  IADD3 R22, P4, R236, R22, RZ ;  /* 0x00000016ec167210 */ /* 0x000fc60007f9e0ff */
[----:B------:R0:W5:Y:S01]  /*5180*/  LDL.LU R0, [R1+0x90] ;  /* 0x0000900001007983 */ /* 0x0001620000300800 */
[----:B------:R-:W-:-:S03]  /*5190*/  IADD3.X R23, R237, R4, R23, P4, !PT ;  /* 0x00000004ed177210 */ /* 0x000fc600027fe417 */
[----:B------:R-:W-:-:S04]  /*51a0*/  IMAD.WIDE.U32 R4, R5, UR40, R22 ;  /* 0x0000002805047c25 */ /* 0x000fc8000f8e0016 */
[----:B--2---:R-:W-:Y:S01]  /*51b0*/  IMAD.IADD R23, R224, 0x1, R5 ;  /* 0x00000001e0177824 */ /* 0x004fe200078e0205 */
[----:B------:R-:W-:-:S04]  /*51c0*/  LEA R22, P4, R4, R20, 0x1 ;  /* 0x0000001404167211 */ /* 0x000fc800078808ff */
[----:B------:R-:W-:Y:S02]  /*51d0*/  LEA.HI.X R23, R4, R21, R23, 0x1, P4 ;  /* 0x0000001504177211 */ /* 0x000fe400020f0c17 */
[----:B------:R0:W5:Y:S01]  /*51e0*/  LDL.LU.64 R4, [R1+0x88] ;  /* 0x0000880001047983 */ /* 0x0001620000300a00 */
[----:B------:R-:W-:Y:S01]  /*51f0*/  ISETP.GT.AND P4, PT, R3, 0x100, P3 ;  /* 0x000001000300780c */ /* 0x000fe20001f84270 */
[----:B------:R-:W-:-:S12]  /*5200*/  BSSY B1, `(.L_x_61) ;  /* 0x0000004000017945 */ /* 0x000fd80003800000 */
[----:B0-----:R-:W-:Y:S05]  /*5210*/  @!P4 BRA `(.L_x_62) ;  /* 0x000000000008c947 */ /* 0x001fea0003800000 */
[----:B------:R-:W2:Y:S04]  /*5220*/  LDG.E.LTC128B.U16 R224, desc[UR44][R22.64+0x2] ;  /* 0x0000022c16e07981 */ /* 0x000ea8000c1e1520 */
[----:B--2---:R0:W-:Y:S02]  /*5230*/  STL [R1+0x28], R224 ;  /* 0x000028e001007387 */ /* 0x0041e40000100800 */
.L_x_62:
[----:B------:R-:W-:Y:S05]  /*5240*/  BSYNC B1 ;  /* 0x0000000000017941 */ /* 0x000fea0003800000 */
.L_x_61:
[----:B-----5:R1:W-:Y:S04]  /*5250*/  STL.64 [R1+0xa0], R10 ;  /* 0x0000a00a01007387 */ /* 0x0203e80000100a00 */
[----:B-1----:R-:W2:Y:S04]  /*5260*/  LDL.64 R10, [R1+0x50] ;  /* 0x00005000010a7983 */ /* 0x002ea80000100a00 */
[----:B------:R1:W-:Y:S04]  /*5270*/  STL [R1+0x9c], R8 ;  /* 0x00009c0801007387 */ /* 0x0003e80000100800 */
[----:B-1----:R-:W3:Y:S04]  /*5280*/  LDL.LU R8, [R1+0x2c] ;  /* 0x00002c0001087983 */ /* 0x002ee80000300800 */
[----:B------:R-:W-:Y:S04]  /*5290*/  STL [R1+0x98], R5 ;  /* 0x0000980501007387 */ /* 0x000fe80000100800 */
[----:B------:R1:W-:Y:S04]  /*52a0*/  STL.64 [R1+0x90], R6 ;  /* 0x0000900601007387 */ /* 0x0003e80000100a00 */
[----:B-1----:R-:W4:Y:S04]  /*52b0*/  LDL.64 R6, [R1+0x48] ;  /* 0x0000480001067983 */ /* 0x002f280000100a00 */
[----:B------:R1:W-:Y:S04]  /*52c0*/  STL [R1+0x8c], R4 ;  /* 0x00008c0401007387 */ /* 0x0003e80000100800 */
[----:B-1----:R-:W0:Y:S04]  /*52d0*/  LDL.LU R4, [R1+0x28] ;  /* 0x0000280001047983 */ /* 0x002e280000300800 */
[----:B------:R-:W-:Y:S01]  /*52e0*/  STL [R1+0x88], R0 ;  /* 0x0000880001007387 */ /* 0x000fe20000100800 */
[----:B0-----:R-:W-:-:S04]  /*52f0*/  IMAD.U32 R224, R4, 0x10000, RZ ;  /* 0x0001000004e07824 */ /* 0x001fc800078e00ff */
[----:B------:R-:W-:-:S04]  /*5300*/  FMUL R224, R224, R16 ;  /* 0x00000010e0e07220 */ /* 0x000fc80000400000 */
[----:B------:R-:W-:-:S05]  /*5310*/  FFMA R224, R225, R2, R224 ;  /* 0x00000002e1e07223 */ /* 0x000fca00000000e0 */
[----:B------:R-:W-:-:S04]  /*5320*/  F2FP.BF16.F32.PACK_AB R224, RZ, R224 ;  /* 0x000000e0ffe0723e */ /* 0x000fc800000010ff */
[----:B------:R-:W-:Y:S02]  /*5330*/  PRMT R5, R224, 0x7610, R5 ;  /* 0x00007610e0057816 */ /* 0x000fe40000000005 */
[----:B------:R-:W2:Y:S04]  /*5340*/  LDL.64 R224, [R1] ;  /* 0x0000000001e07983 */ /* 0x000ea80000100a00 */
[----:B--2---:R0:W-:Y:S04]  /*5350*/  @P4 STG.E.U16 desc[UR44][R224.64+0x2], R5 ;  /* 0x00000205e0004986 */ /* 0x0041e8000c10152c */
[----:B0-----:R-:W2:Y:S01]  /*5360*/  LDL.LU.64 R224, [R1+0x10] ;  /* 0x0000100001e07983 */ /* 0x001ea20000300a00 */
[----:B------:R-:W-:-:S02]  /*5370*/  PRMT R0, R4, 0x7610, R0 ;  /* 0x0000761004007816 */ /* 0x000fc40000000000 */
[----:B--2---:R-:W-:-:S04]  /*5380*/  IADD3 R224, P4, R234, R224, RZ ;  /* 0x000000e0eae07210 */ /* 0x004fc80007f9e0ff */
[----:B------:R-:W-:Y:S01]  /*5390*/  IADD3 R5, P5, R224, R10, RZ ;  /* 0x0000000ae0057210 */ /* 0x000fe20007fbe0ff */
[----:B---3--:R-:W-:Y:S01]  /*53a0*/  IMAD.X R225, R8, 0x1, R235, P4 ;  /* 0x0000000108e17824 */ /* 0x008fe200020e06eb */
[----:B------:R0:W5:Y:S01]  /*53b0*/  LDL.LU.64 R10, [R1+0xa0] ;  /* 0x0000a000010a7983 */ /* 0x0001620000300a00 */
[----:B------:R-:W-:Y:S02]  /*53c0*/  ISETP.GT.AND P4, PT, R3, 0x108, P0 ;  /* 0x000001080300780c */ /* 0x000fe40000784270 */
[----:B----4-:R-:W-:Y:S01]  /*53d0*/  IMAD.X R8, R225, 0x1, R7, P5 ;  /* 0x00000001e1087824 */ /* 0x010fe200028e0607 */
[----:B------:R-:W-:-:S04]  /*53e0*/  LEA R6, P5, R5, R20, 0x1 ;  /* 0x0000001405067211 */ /* 0x000fc800078a08ff */
[----:B------:R-:W-:Y:S02]  /*53f0*/  LEA.HI.X R7, R5, R21, R8, 0x1, P5 ;  /* 0x0000001505077211 */ /* 0x000fe400028f0c08 */
[----:B------:R0:W5:Y:S04]  /*5400*/  LDL.LU R8, [R1+0x9c] ;  /* 0x00009c0001087983 */ /* 0x0001680000300800 */
[----:B------:R0:W5:Y:S04]  /*5410*/  LDL.LU R5, [R1+0x98] ;  /* 0x0000980001057983 */ /* 0x0001680000300800 */
[----:B------:R1:W-:Y:S04]  /*5420*/  STL.64 [R1+0x8], R6 ;  /* 0x0000080601007387 */ /* 0x0003e80000100a00 */
[----:B-1----:R0:W5:Y:S04]  /*5430*/  LDL.LU.64 R6, [R1+0x90] ;  /* 0x0000900001067983 */ /* 0x0021680000300a00 */
[----:B------:R0:W5:Y:S04]  /*5440*/  LDL.LU R4, [R1+0x8c] ;  /* 0x00008c0001047983 */ /* 0x0001680000300800 */
[----:B------:R1:W-:Y:S04]  /*5450*/  STL.S16 [R1+0x70], R0 ;  /* 0x0000700001007387 */ /* 0x0003e80000100600 */
[----:B-1----:R0:W5:Y:S01]  /*5460*/  LDL.LU R0, [R1+0x88] ;  /* 0x0000880001007983 */ /* 0x0021620000300800 */
[----:B------:R-:W-:Y:S04]  /*5470*/  BSSY B1, `(.L_x_63) ;  /* 0x0000009000017945 */ /* 0x000fe80003800000 */
[----:B------:R-:W-:Y:S05]  /*5480*/  @!P4 BRA `(.L_x_64) ;  /* 0x00000000001cc947 */ /* 0x000fea0003800000 */
[----:B------:R1:W-:Y:S04]  /*5490*/  STL.64 [R1+0x90], R2 ;  /* 0x0000900201007387 */ /* 0x0003e80000100a00 */
[----:B-1----:R-:W2:Y:S04]  /*54a0*/  LDL.LU.64 R2, [R1+0x8] ;  /* 0x0000080001027983 */ /* 0x002ea80000300a00 */
[----:B-----5:R2:W-:Y:S04]  /*54b0*/  STL [R1+0x88], R0 ;  /* 0x0000880001007387 */ /* 0x0205e80000100800 */
[----:B--2---:R-:W2:Y:S04]  /*54c0*/  LDG.E.LTC128B.U16 R0, desc[UR44][R2.64] ;  /* 0x0000002c02007981 */ /* 0x004ea8000c1e1520 */
[----:B------:R1:W5:Y:S04]  /*54d0*/  LDL.LU.64 R2, [R1+0x90] ;  /* 0x0000900001027983 */ /* 0x0003680000300a00 */
[----:B--2---:R2:W-:Y:S04]  /*54e0*/  STL [R1+0x70], R0 ;  /* 0x0000700001007387 */ /* 0x0045e80000100800 */
[----:B--2---:R1:W5:Y:S02]  /*54f0*/  LDL.LU R0, [R1+0x88] ;  /* 0x0000880001007983 */ /* 0x0043640000300800 */
.L_x_64:
[----:B------:R-:W-:Y:S05]  /*5500*/  BSYNC B1 ;  /* 0x0000000000017941 */ /* 0x000fea0003800000 */
.L_x_63:
[----:B------:R2:W-:Y:S04]  /*5510*/  STL.64 [R1+0xd0], R24 ;  /* 0x0000d01801007387 */ /* 0x0005e80000100a00 */
[----:B--2---:R-:W2:Y:S04]  /*5520*/  LDL.64 R24, [R1] ;  /* 0x0000000001187983 */ /* 0x004ea80000100a00 */
[----:B------:R3:W-:Y:S04]  /*5530*/  STL.64 [R1+0xc8], R22 ;  /* 0x0000c81601007387 */ /* 0x0007e80000100a00 */
[----:B---3--:R-:W3:Y:S04]  /*5540*/  LDL.LU.64 R22, [R1+0x78] ;  /* 0x0000780001167983 */ /* 0x008ee80000300a00 */
[----:B------:R4:W-:Y:S04]  /*5550*/  STL.64 [R1+0xc0], R18 ;  /* 0x0000c01201007387 */ /* 0x0009e80000100a00 */
[----:B----4-:R-:W4:Y:S04]  /*5560*/  LDL R18, [R1+0x20] ;  /* 0x0000200001127983 */ /* 0x010f280000100800 */
[----:B------:R-:W4:Y:S04]  /*5570*/  LDL R19, [R1+0x60] ;  /* 0x0000600001137983 */ /* 0x000f280000100800 */
[----:B------:R-:W-:Y:S04]  /*5580*/  STL.64 [R1+0xb8], R14 ;  /* 0x0000b80e01007387 */ /* 0x000fe80000100a00 */
[----:B------:R0:W-:Y:S04]  /*5590*/  STL.64 [R1+0xb0], R12 ;  /* 0x0000b00c01007387 */ /* 0x0001e80000100a00 */
[----:B0-----:R-:W4:Y:S04]  /*55a0*/  LDL R12, [R1+0x68] ;  /* 0x00006800010c7983 */ /* 0x001f280000100800 */
[----:B------:R-:W4:Y:S04]  /*55b0*/  LDL R13, [R1+0x58] ;  /* 0x00005800010d7983 */ /* 0x000f280000100800 */
[----:B-----5:R0:W-:Y:S04]  /*55c0*/  STL.64 [R1+0xa8], R10 ;  /* 0x0000a80a01007387 */ /* 0x0201e80000100a00 */
[----:B0-----:R-:W3:Y:S04]  /*55d0*/  LDL R11, [R1+0x40] ;  /* 0x00004000010b7983 */ /* 0x001ee80000100800 */
[----:B------:R0:W-:Y:S04]  /*55e0*/  STL.64 [R1+0xa0], R8 ;  /* 0x0000a00801007387 */ /* 0x0001e80000100a00 */
[----:B0-----:R-:W4:Y:S04]  /*55f0*/  LDL.64 R8, [R1+0x50] ;  /* 0x0000500001087983 */ /* 0x001f280000100a00 */
[----:B------:R0:W-:Y:S04]  /*5600*/  STL [R1+0x98], R5 ;  /* 0x0000980501007387 */ /* 0x0001e80000100800 */
[----:B0-----:R-:W4:Y:S04]  /*5610*/  LDL R5, [R1+0x44] ;  /* 0x0000440001057983 */ /* 0x001f280000100800 */
[----:B------:R0:W-:Y:S04]  /*5620*/  STL.64 [R1+0x90], R6 ;  /* 0x0000900601007387 */ /* 0x0001e80000100a00 */
[----:B0-----:R-:W4:Y:S04]  /*5630*/  LDL.64 R6, [R1+0x48] ;  /* 0x0000480001067983 */ /* 0x001f280000100a00 */
[----:B------:R0:W-:Y:S04]  /*5640*/  STL [R1+0x8c], R4 ;  /* 0x00008c0401007387 */ /* 0x0001e80000100800 */
[----:B0-----:R-:W4:Y:S04]  /*5650*/  LDL R4, [R1+0x5c] ;  /* 0x00005c0001047983 */ /* 0x001f280000100800 */
[----:B------:R0:W-:Y:S04]  /*5660*/  STL [R1+0x88], R0 ;  /* 0x0000880001007387 */ /* 0x0001e80000100800 */
[----:B0-----:R-:W2:Y:S01]  /*5670*/  LDL.LU R0, [R1+0x70] ;  /* 0x0000700001007983 */ /* 0x001ea20000300800 */
[----:B------:R-:W-:-:S04]  /*5680*/  IMAD.U32 R15, RZ, RZ, UR8 ;  /* 0x00000008ff0f7e24 */ /* 0x000fc8000f8e00ff */
[----:B------:R-:W-:Y:S01]  /*5690*/  IMAD.SHL.U32 R15, R15, 0x10, RZ ;  /* 0x000000100f0f7824 */ /* 0x000fe200078e00ff */
[----:B------:R-:W-:Y:S01]  /*56a0*/  BSSY B1, `(.L_x_65) ;  /* 0x000002d000017945 */ /* 0x000fe20003800000 */
[----:B---3--:R-:W-:-:S04]  /*56b0*/  IMAD.WIDE.U32 R22, R11, 0x78, R22 ;  /* 0x000000780b167825 */ /* 0x008fc800078e0016 */
[----:B--2---:R-:W-:-:S04]  /*56c0*/  IMAD.U32 R14, R0, 0x10000, RZ ;  /* 0x00010000000e7824 */ /* 0x004fc800078e00ff */
[----:B------:R-:W-:Y:S01]  /*56d0*/  FMUL R10, R14, R16 ;  /* 0x000000100e0a7220 */ /* 0x000fe20000400000 */
[----:B------:R-:W-:-:S03]  /*56e0*/  IADD3 R14, P5, R24, R15, RZ ;  /* 0x0000000f180e7210 */ /* 0x000fc60007fbe0ff */
[----:B------:R-:W-:Y:S02]  /*56f0*/  FFMA R226, R226, R2, R10 ;  /* 0x00000002e2e27223 */ /* 0x000fe4000000000a */
[----:B----4-:R-:W-:Y:S02]  /*5700*/  IMAD.X R15, R25, 0x1, R18, P5 ;  /* 0x00000001190f7824 */ /* 0x010fe400028e0612 */
[----:B------:R0:W5:Y:S01]  /*5710*/  LDL.LU.64 R24, [R1+0xd0] ;  /* 0x0000d00001187983 */ /* 0x0001620000300a00 */
[----:B------:R-:W-:-:S03]  /*5720*/  F2FP.BF16.F32.PACK_AB R226, RZ, R226 ;  /* 0x000000e2ffe2723e */ /* 0x000fc600000010ff */
[----:B------:R-:W-:Y:S04]  /*5730*/  STL.64 [R1+0x28], R14 ;  /* 0x0000280e01007387 */ /* 0x000fe80000100a00 */
[----:B------:R2:W-:Y:S02]  /*5740*/  @P4 STG.E.U16 desc[UR44][R14.64], R226 ;  /* 0x000000e20e004986 */ /* 0x0005e4000c10152c */
[----:B--2---:R-:W-:-:S04]  /*5750*/  IADD3 R14, P4, R234, R22, RZ ;  /* 0x00000016ea0e7210 */ /* 0x004fc80007f9e0ff */
[----:B------:R-:W-:Y:S02]  /*5760*/  IADD3.X R15, R235, R5, R23, P4, !PT ;  /* 0x00000005eb0f7210 */ /* 0x000fe400027fe417 */
[----:B------:R0:W5:Y:S01]  /*5770*/  LDL.LU.64 R22, [R1+0xc8] ;  /* 0x0000c80001167983 */ /* 0x0001620000300a00 */
[----:B------:R-:W-:-:S03]  /*5780*/  IMAD.WIDE.U32 R18, R19, R11, R14 ;  /* 0x0000000b13127225 */ /* 0x000fc600078e000e */
[----:B------:R2:W-:Y:S02]  /*5790*/  STL.64 [R1+0x38], R14 ;  /* 0x0000380e01007387 */ /* 0x0005e40000100a00 */
[----:B--2---:R-:W-:-:S04]  /*57a0*/  IADD3 R14, P4, R236, R18, RZ ;  /* 0x00000012ec0e7210 */ /* 0x004fc80007f9e0ff */
[----:B------:R-:W-:Y:S01]  /*57b0*/  IADD3.X R15, R237, R12, R19, P4, !PT ;  /* 0x0000000ced0f7210 */ /* 0x000fe200027fe413 */
[----:B------:R-:W-:Y:S01]  /*57c0*/  IMAD.WIDE.U32 R10, R11, 0x78, R224 ;  /* 0x000000780b0a7825 */ /* 0x000fe200078e00e0 */
[----:B------:R0:W5:Y:S03]  /*57d0*/  LDL.LU.64 R18, [R1+0xc0] ;  /* 0x0000c00001127983 */ /* 0x0001660000300a00 */
[----:B------:R-:W-:Y:S02]  /*57e0*/  IMAD.WIDE.U32 R12, R13, UR40, R14 ;  /* 0x000000280d0c7c25 */ /* 0x000fe4000f8e000e */
[----:B------:R0:W5:Y:S02]  /*57f0*/  LDL.LU.64 R14, [R1+0xb8] ;  /* 0x0000b800010e7983 */ /* 0x0001640000300a00 */
[----:B------:R-:W-:Y:S01]  /*5800*/  IMAD.IADD R225, R4, 0x1, R13 ;  /* 0x0000000104e17824 */ /* 0x000fe200078e020d */
[----:B------:R-:W-:Y:S01]  /*5810*/  LEA R224, P4, R12, R20, 0x1 ;  /* 0x000000140ce07211 */ /* 0x000fe200078808ff */
[----:B------:R-:W-:-:S03]  /*5820*/  IMAD.IADD R4, R5, 0x1, R11 ;  /* 0x0000000105047824 */ /* 0x000fc600078e020b */
[----:B------:R-:W-:Y:S02]  /*5830*/  LEA.HI.X R225, R12, R21, R225, 0x1, P4 ;  /* 0x000000150ce17211 */ /* 0x000fe400020f0ce1 */
[----:B------:R-:W-:Y:S01]  /*5840*/  IADD3 R5, P4, P5, R8, R10, R234 ;  /* 0x0000000a08057210 */ /* 0x000fe20007d9e0ea */
[----:B------:R0:W5:Y:S04]  /*5850*/  LDL.LU.64 R12, [R1+0xb0] ;  /* 0x0000b000010c7983 */ /* 0x0001680000300a00 */
[----:B------:R2:W-:Y:S01]  /*5860*/  STL.64 [R1+0x10], R10 ;  /* 0x0000100a01007387 */ /* 0x0005e20000100a00 */
[----:B------:R-:W-:-:S03]  /*5870*/  PRMT R226, R0, 0x7610, R226 ;  /* 0x0000761000e27816 */ /* 0x000fc600000000e2 */
[----:B--2---:R0:W5:Y:S04]  /*5880*/  LDL.LU.64 R10, [R1+0xa8] ;  /* 0x0000a800010a7983 */ /* 0x0041680000300a00 */
[----:B------:R0:W5:Y:S04]  /*5890*/  LDL.LU.64 R8, [R1+0xa0] ;  /* 0x0000a00001087983 */ /* 0x0001680000300a00 */
[----:B------:R2:W-:Y:S04]  /*58a0*/  STL [R1+0x74], R5 ;  /* 0x0000740501007387 */ /* 0x0005e80000100800 */
[----:B--2---:R0:W5:Y:S04]  /*58b0*/  LDL.LU R5, [R1+0x98] ;  /* 0x0000980001057983 */ /* 0x0041680000300800 */
[----:B------:R2:W-:Y:S02]  /*58c0*/  STL [R1+0xc], R4 ;  /* 0x00000c0401007387 */ /* 0x0005e40000100800 */
[----:B--2---:R-:W-:-:S02]  /*58d0*/  IADD3.X R4, R7, R4, R235, P4, P5 ;  /* 0x0000000407047210 */ /* 0x004fc400027ea4eb */
[----:B------:R0:W5:Y:S04]  /*58e0*/  LDL.LU.64 R6, [R1+0x90] ;  /* 0x0000900001067983 */ /* 0x0001680000300a00 */
[----:B------:R2:W-:Y:S01]  /*58f0*/  STL [R1+0x78], R4 ;  /* 0x0000780401007387 */ /* 0x0005e20000100800 */
[----:B------:R-:W-:-:S03]  /*5900*/  ISETP.GT.AND P5, PT, R3, 0x108, P3 ;  /* 0x000001080300780c */ /* 0x000fc60001fa4270 */
[----:B--2---:R0:W5:Y:S04]  /*5910*/  LDL.LU R4, [R1+0x8c] ;  /* 0x00008c0001047983 */ /* 0x0041680000300800 */
[----:B------:R0:W5:Y:S04]  /*5920*/  LDL.LU R0, [R1+0x88] ;  /* 0x0000880001007983 */ /* 0x0001680000300800 */
[----:B------:R0:W-:Y:S02]  /*5930*/  STL.S16 [R1+0x8], R226 ;  /* 0x000008e201007387 */ /* 0x0001e40000100600 */
[----:B------:R-:W-:Y:S05]  /*5940*/  @!P5 BRA `(.L_x_66) ;  /* 0x000000000008d947 */ /* 0x000fea0003800000 */
[----:B0-----:R-:W2:Y:S04]  /*5950*/  LDG.E.LTC128B.U16 R226, desc[UR44][R224.64+0x2] ;  /* 0x0000022ce0e27981 */ /* 0x001ea8000c1e1520 */
[----:B--2---:R2:W-:Y:S02]  /*5960*/  STL [R1+0x8], R226 ;  /* 0x000008e201007387 */ /* 0x0045e40000100800 */
.L_x_66:
[----:B------:R-:W-:Y:S05]  /*5970*/  BSYNC B1 ;  /* 0x0000000000017941 */ /* 0x000fea0003800000 */
.L_x_65:
[----:B-----5:R3:W-:Y:S04]  /*5980*/  STL.64 [R1+0x98], R8 ;  /* 0x0000980801007387 */ /* 0x0207e80000100a00 */
[----:B---3--:R-:W3:Y:S04]  /*5990*/  LDL.64 R8, [R1] ;  /* 0x0000000001087983 */ /* 0x008ee80000100a00 */
[----:B------:R-:W-:Y:S04]  /*59a0*/  STL [R1+0x94], R6 ;  /* 0x0000940601007387 */ /* 0x000fe80000100800 */
[----:B------:R-:W-:Y:S04]  /*59b0*/  STL [R1+0x90], R5 ;  /* 0x0000900501007387 */ /* 0x000fe80000100800 */
[----:B------:R4:W-:Y:S04]  /*59c0*/  STL [R1+0x8c], R4 ;  /* 0x00008c0401007387 */ /* 0x0009e80000100800 */
[----:B----4-:R-:W0:Y:S04]  /*59d0*/  LDL.LU R4, [R1+0x8] ;  /* 0x0000080001047983 */ /* 0x010e280000300800 */
[----:B------:R4:W-:Y:S01]  /*59e0*/  STL [R1+0x88], R0 ;  /* 0x0000880001007387 */ /* 0x0009e20000100800 */
[----:B0-2---:R-:W-:-:S04]  /*59f0*/  IMAD.U32 R226, R4, 0x10000, RZ ;  /* 0x0001000004e27824 */ /* 0x005fc800078e00ff */
[----:B------:R-:W-:-:S04]  /*5a00*/  FMUL R226, R226, R16 ;  /* 0x00000010e2e27220 */ /* 0x000fc80000400000 */
[----:B------:R-:W-:Y:S01]  /*5a10*/  FFMA R227, R227, R2, R226 ;  /* 0x00000002e3e37223 */ /* 0x000fe200000000e2 */
[----:B------:R-:W-:-:S04]  /*5a20*/  IMAD.U32 R226, RZ, RZ, UR8 ;  /* 0x00000008ffe27e24 */ /* 0x000fc8000f8e00ff */
[----:B------:R-:W-:Y:S01]  /*5a30*/  F2FP.BF16.F32.PACK_AB R227, RZ, R227 ;  /* 0x000000e3ffe3723e */ /* 0x000fe200000010ff */
[----:B------:R-:W-:-:S03]  /*5a40*/  IMAD.SHL.U32 R226, R226, 0x10, RZ ;  /* 0x00000010e2e27824 */ /* 0x000fc600078e00ff */
[----:B------:R-:W-:Y:S02]  /*5a50*/  PRMT R6, R227, 0x7610, R6 ;  /* 0x00007610e3067816 */ /* 0x000fe40000000006 */
[----:B------:R-:W2:Y:S01]  /*5a60*/  LDL R227, [R1+0x20] ;  /* 0x0000200001e37983 */ /* 0x000ea20000100800 */
[----:B---3--:R-:W-:Y:S02]  /*5a70*/  IADD3 R226, P4, R8, R226, RZ ;  /* 0x000000e208e27210 */ /* 0x008fe40007f9e0ff */
[----:B------:R-:W-:Y:S02]  /*5a80*/  PRMT R5, R6, 0x7610, R5 ;  /* 0x0000761006057816 */ /* 0x000fe40000000005 */
[----:B----4-:R-:W-:Y:S01]  /*5a90*/  PRMT R0, R4, 0x7610, R0 ;  /* 0x0000761004007816 */ /* 0x010fe20000000000 */
[----:B--2---:R-:W-:Y:S02]  /*5aa0*/  IMAD.X R227, R9, 0x1, R227, P4 ;  /* 0x0000000109e37824 */ /* 0x004fe400020e06e3 */
[----:B------:R0:W5:Y:S04]  /*5ab0*/  LDL.LU.64 R8, [R1+0x98] ;  /* 0x0000980001087983 */ /* 0x0001680000300a00 */
[----:B------:R0:W5:Y:S04]  /*5ac0*/  LDL.LU R6, [R1+0x94] ;  /* 0x0000940001067983 */ /* 0x0001680000300800 */
[----:B------:R2:W-:Y:S04]  /*5ad0*/  @P5 STG.E.U16 desc[UR44][R226.64+0x2], R5 ;  /* 0x00000205e2005986 */ /* 0x0005e8000c10152c */
[----:B--2---:R0:W5:Y:S04]  /*5ae0*/  LDL.LU R5, [R1+0x90] ;  /* 0x0000900001057983 */ /* 0x0041680000300800 */
[----:B------:R0:W5:Y:S04]  /*5af0*/  LDL.LU R4, [R1+0x8c] ;  /* 0x00008c0001047983 */ /* 0x0001680000300800 */
[----:B------:R2:W-:Y:S04]  /*5b00*/  STL.S16 [R1+0x8], R0 ;  /* 0x0000080001007387 */ /* 0x0005e80000100600 */
[----:B--2---:R0:W5:Y:S01]  /*5b10*/  LDL.LU R0, [R1+0x88] ;  /* 0x0000880001007983 */ /* 0x0041620000300800 */
[----:B------:R-:W-:Y:S01]  /*5b20*/  ISETP.GT.AND P4, PT, R3, 0x100, P2 ;  /* 0x000001000300780c */ /* 0x000fe20001784270 */
[----:B------:R-:W-:-:S12]  /*5b30*/  BSSY B1, `(.L_x_67) ;  /* 0x0000006000017945 */ /* 0x000fd80003800000 */
[----:B0-----:R-:W-:Y:S05]  /*5b40*/  @!P4 BRA `(.L_x_68) ;  /* 0x000000000010c947 */ /* 0x001fea0003800000 */
[----:B-----5:R0:W-:Y:S04]  /*5b50*/  STL [R1+0x88], R0 ;  /* 0x0000880001007387 */ /* 0x0201e80000100800 */
[----:B0-----:R-:W2:Y:S04]  /*5b60*/  LDG.E.LTC128B.U16 R0, desc[UR44][R22.64+0x10] ;  /* 0x0000102c16007981 */ /* 0x001ea8000c1e1520 */
[----:B--2---:R0:W-:Y:S04]  /*5b70*/  STL [R1+0x8], R0 ;  /* 0x0000080001007387 */ /* 0x0041e80000100800 */
[----:B0-----:R0:W5:Y:S02]  /*5b80*/  LDL.LU R0, [R1+0x88] ;  /* 0x0000880001007983 */ /* 0x0011640000300800 */
.L_x_68:
[----:B------:R-:W-:Y:S05]  /*5b90*/  BSYNC B1 ;  /* 0x0000000000017941 */ /* 0x000fea0003800000 */
.L_x_67:
[----:B-----5:R-:W-:Y:S04]  /*5ba0*/  STL [R1+0x98], R6 ;  /* 0x0000980601007387 */ /* 0x020fe80000100800 */
[----:B------:R2:W-:Y:S04]  /*5bb0*/  STL.64 [R1+0x90], R4 ;  /* 0x0000900401007387 */ /* 0x0005e80000100a00 */
[----:B--2---:R-:W2:Y:S04]  /*5bc0*/  LDL.64 R4, [R1] ;  /* 0x0000000001047983 */ /* 0x004ea80000100a00 */
[----:B------:R3:W-:Y:S04]  /*5bd0*/  STL [R1+0x88], R0 ;  /* 0x0000880001007387 */ /* 0x0007e80000100800 */
[----:B---3--:R-:W3:Y:S02]  /*5be0*/  LDL.LU R0, [R1+0x8] ;  /* 0x0000080001007983 */ /* 0x008ee40000300800 */
[----:B---3--:R-:W-:-:S04]  /*5bf0*/  IMAD.U32 R6, R0, 0x10000, RZ ;  /* 0x0001000000067824 */ /* 0x008fc800078e00ff */
[----:B------:R-:W-:-:S04]  /*5c00*/  FMUL R6, R6, R16 ;  /* 0x0000001006067220 */ /* 0x000fc80000400000 */
[----:B------:R-:W-:Y:S02]  /*5c10*/  FFMA R228, R228, R2, R6 ;  /* 0x00000002e4e47223 */ /* 0x000fe40000000006 */
[----:B------:R3:W5:Y:S01]  /*5c20*/  LDL.LU R6, [R1+0x98] ;  /* 0x0000980001067983 */ /* 0x0007620000300800 */
[----:B------:R-:W-:Y:S02]  /*5c30*/  ISETP.GT.AND P5, PT, R3, 0x100, P1 ;  /* 0x000001000300780c */ /* 0x000fe40000fa4270 */
[----:B------:R-:W-:-:S05]  /*5c40*/  F2FP.BF16.F32.PACK_AB R228, RZ, R228 ;  /* 0x000000e4ffe4723e */ /* 0x000fca00000010ff */
[----:B--2---:R2:W-:Y:S04]  /*5c50*/  @P4 STG.E.U16 desc[UR44][R4.64+0x10], R228 ;  /* 0x000010e404004986 */ /* 0x0045e8000c10152c */
[----:B--2---:R3:W5:Y:S01]  /*5c60*/  LDL.LU.64 R4, [R1+0x90] ;  /* 0x0000900001047983 */ /* 0x0047620000300a00 */
[----:B------:R-:W-:-:S03]  /*5c70*/  PRMT R228, R0, 0x7610, R228 ;  /* 0x0000761000e47816 */ /* 0x000fc600000000e4 */
[----:B------:R3:W5:Y:S01]  /*5c80*/  LDL.LU R0, [R1+0x88] ;  /* 0x0000880001007983 */ /* 0x0007620000300800 */
[----:B------:R-:W-:Y:S04]  /*5c90*/  BSSY B1, `(.L_x_69) ;  /* 0x0000003000017945 */ /* 0x000fe80003800000 */
[----:B------:R-:W-:Y:S05]  /*5ca0*/  @!P5 BRA `(.L_x_70) ;  /* 0x000000000004d947 */ /* 0x000fea0003800000 */
[----:B------:R2:W5:Y:S02]  /*5cb0*/  LDG.E.LTC128B.U16 R228, desc[UR44][R22.64+0x12] ;  /* 0x0000122c16e47981 */ /* 0x000564000c1e1520 */
.L_x_70:
[----:B------:R-:W-:Y:S05]  /*5cc0*/  BSYNC B1 ;  /* 0x0000000000017941 */ /* 0x000fea0003800000 */
.L_x_69:
[----:B-----5:R-:W-:Y:S04]  /*5cd0*/  STL [R1+0x90], R0 ;  /* 0x0000900001007387 */ /* 0x020fe80000100800 */
[----:B------:R4:W-:Y:S04]  /*5ce0*/  STL.64 [R1+0x88], R4 ;  /* 0x0000880401007387 */ /* 0x0009e80000100a00 */
[----:B----4-:R-:W4:Y:S01]  /*5cf0*/  LDL.LU.64 R4, [R1] ;  /* 0x0000000001047983 */ /* 0x010f220000300a00 */
[----:B------:R-:W-:-:S04]  /*5d00*/  IMAD.U32 R0, R228, 0x10000, RZ ;  /* 0x00010000e4007824 */ /* 0x000fc800078e00ff */
[----:B------:R-:W-:-:S04]  /*5d10*/  FMUL R0, R0, R16 ;  /* 0x0000001000007220 */ /* 0x000fc80000400000 */
[----:B------:R-:W-:Y:S02]  /*5d20*/  FFMA R229, R229, R2, R0 ;  /* 0x00000002e5e57223 */ /* 0x000fe40000000000 */
[----:B------:R0:W5:Y:S01]  /*5d30*/  LDL.LU R0, [R1+0x90] ;  /* 0x0000900001007983 */ /* 0x0001620000300800 */
[----:B------:R-:W-:Y:S02]  /*5d40*/  ISETP.GT.AND P4, PT, R3, 0x108, P2 ;  /* 0x000001080300780c */ /* 0x000fe40001784270 */
[----:B------:R-:W-:-:S05]  /*5d50*/  F2FP.BF16.F32.PACK_AB R229, RZ, R229 ;  /* 0x000000e5ffe5723e */ /* 0x000fca00000010ff */
[----:B----4-:R4:W-:Y:S04]  /*5d60*/  @P5 STG.E.U16 desc[UR44][R4.64+0x12], R229 ;  /* 0x000012e504005986 */ /* 0x0109e8000c10152c */
[----:B----4-:R0:W5:Y:S01]  /*5d70*/  LDL.LU.64 R4, [R1+0x88] ;  /* 0x0000880001047983 */ /* 0x0101620000300a00 */
[----:B------:R-:W-:Y:S04]  /*5d80*/  BSSY B1, `(.L_x_71) ;  /* 0x0000003000017945 */ /* 0x000fe80003800000 */
[----:B------:R-:W-:Y:S05]  /*5d90*/  @!P4 BRA `(.L_x_72) ;  /* 0x000000000004c947 */ /* 0x000fea0003800000 */
[----:B------:R4:W5:Y:S02]  /*5da0*/  LDG.E.LTC128B.U16 R228, desc[UR44][R224.64+0x10] ;  /* 0x0000102ce0e47981 */ /* 0x000964000c1e1520 */
.L_x_72:
[----:B------:R-:W-:Y:S05]  /*5db0*/  BSYNC B1 ;  /* 0x0000000000017941 */ /* 0x000fea0003800000 */
.L_x_71:
[----:B-----5:R0:W-:Y:S04]  /*5dc0*/  STL.64 [R1+0x88], R4 ;  /* 0x0000880401007387 */ /* 0x0201e80000100a00 */
[----:B0-----:R-:W2:Y:S01]  /*5dd0*/  LDL.LU.64 R4, [R1+0x28] ;  /* 0x0000280001047983 */ /* 0x001ea20000300a00 */
[----:B------:R-:W-:Y:S01]  /*5de0*/  IMAD.U32 R229, R228, 0x10000, RZ ;  /* 0x00010000e4e57824 */ /* 0x000fe200078e00ff */
[----:B------:R-:W-:-:S03]  /*5df0*/  ISETP.GT.AND P5, PT, R3, 0x108, P1 ;  /* 0x000001080300780c */ /* 0x000fc60000fa4270 */
[----:B------:R-:W-:-:S04]  /*5e00*/  FMUL R229, R229, R16 ;  /* 0x00000010e5e57220 */ /* 0x000fc80000400000 */
[----:B------:R-:W-:-:S05]  /*5e10*/  FFMA R229, R230, R2, R229 ;  /* 0x00000002e6e57223 */ /* 0x000fca00000000e5 */
[----:B------:R-:W-:-:S05]  /*5e20*/  F2FP.BF16.F32.PACK_AB R229, RZ, R229 ;  /* 0x000000e5ffe5723e */ /* 0x000fca00000010ff */
[----:B--2---:R0:W-:Y:S04]  /*5e30*/  @P4 STG.E.U16 desc[UR44][R4.64+0x10], R229 ;  /* 0x000010e504004986 */ /* 0x0041e8000c10152c */
[----:B0-----:R0:W5:Y:S01]  /*5e40*/  LDL.LU.64 R4, [R1+0x88] ;  /* 0x0000880001047983 */ /* 0x0011620000300a00 */
[----:B------:R-:W-:Y:S04]  /*5e50*/  BSSY B1, `(.L_x_73) ;  /* 0x0000003000017945 */ /* 0x000fe80003800000 */
[----:B------:R-:W-:Y:S05]  /*5e60*/  @!P5 BRA `(.L_x_74) ;  /* 0x000000000004d947 */ /* 0x000fea0003800000 */
[----:B------:R2:W5:Y:S02]  /*5e70*/  LDG.E.LTC128B.U16 R228, desc[UR44][R224.64+0x12] ;  /* 0x0000122ce0e47981 */ /* 0x000564000c1e1520 */
.L_x_74:
[----:B------:R-:W-:Y:S05]  /*5e80*/  BSYNC B1 ;  /* 0x0000000000017941 */ /* 0x000fea0003800000 */
.L_x_73:
[----:B------:R0:W-:Y:S04]  /*5e90*/  STL.64 [R1+0xb0], R18 ;  /* 0x0000b01201007387 */ /* 0x0001e80000100a00 */
[----:B0-----:R-:W3:Y:S04]  /*5ea0*/  LDL.LU.64 R18, [R1+0x10] ;  /* 0x0000100001127983 */ /* 0x001ee80000300a00 */
[----:B------:R0:W-:Y:S04]  /*5eb0*/  STL.64 [R1+0xa8], R14 ;  /* 0x0000a80e01007387 */ /* 0x0001e80000100a00 */
[----:B0-----:R-:W3:Y:S01]  /*5ec0*/  LDL.LU.64 R14, [R1+0x50] ;  /* 0x00005000010e7983 */ /* 0x001ee20000300a00 */
[----:B-----5:R-:W-:-:S03]  /*5ed0*/  IMAD.U32 R229, R228, 0x10000, RZ ;  /* 0x00010000e4e57824 */ /* 0x020fc600078e00ff */
[----:B------:R0:W-:Y:S01]  /*5ee0*/  STL.64 [R1+0xa0], R12 ;  /* 0x0000a00c01007387 */ /* 0x0001e20000100a00 */
[----:B------:R-:W-:-:S04]  /*5ef0*/  FMUL R229, R229, R16 ;  /* 0x00000010e5e57220 */ /* 0x000fc80000400000 */
[----:B------:R-:W-:-:S05]  /*5f00*/  FFMA R229, R231, R2, R229 ;  /* 0x00000002e7e57223 */ /* 0x000fca00000000e5 */
[----:B------:R-:W-:Y:S01]  /*5f10*/  F2FP.BF16.F32.PACK_AB R229, RZ, R229 ;  /* 0x000000e5ffe5723e */ /* 0x000fe200000010ff */
[----:B0-----:R-:W4:Y:S03]  /*5f20*/  LDL.LU.64 R12, [R1+0x48] ;  /* 0x00004800010c7983 */ /* 0x001f260000300a00 */
[----:B------:R-:W-:Y:S01]  /*5f30*/  PRMT R230, R229, 0x7610, R230 ;  /* 0x00007610e5e67816 */ /* 0x000fe200000000e6 */
[----:B------:R0:W-:Y:S04]  /*5f40*/  STL.64 [R1+0x98], R10 ;  /* 0x0000980a01007387 */ /* 0x0001e80000100a00 */
[----:B------:R-:W-:Y:S04]  /*5f50*/  @P5 STG.E.U16 desc[UR44][R226.64+0x12], R230 ;  /* 0x000012e6e2005986 */ /* 0x000fe8000c10152c */
[----:B0-----:R-:W2:Y:S04]  /*5f60*/  LDL.LU.64 R10, [R1+0x38] ;  /* 0x00003800010a7983 */ /* 0x001ea80000300a00 */
[----:B------:R0:W-:Y:S04]  /*5f70*/  STL.64 [R1+0x90], R8 ;  /* 0x0000900801007387 */ /* 0x0001e80000100a00 */
[----:B0-----:R-:W2:Y:S04]  /*5f80*/  LDL R8, [R1+0x5c] ;  /* 0x00005c0001087983 */ /* 0x001ea80000100800 */
[----:B------:R-:W2:Y:S04]  /*5f90*/  LDL R9, [R1+0x40] ;  /* 0x0000400001097983 */ /* 0x000ea80000100800 */
[----:B------:R0:W-:Y:S04]  /*5fa0*/  STL.64 [R1+0x88], R4 ;  /* 0x0000880401007387 */ /* 0x0001e80000100a00 */
[----:B------:R-:W2:Y:S04]  /*5fb0*/  LDL R231, [R1+0x68] ;  /* 0x0000680001e77983 */ /* 0x000ea80000100800 */
[----:B0-----:R-:W2:Y:S01]  /*5fc0*/  LDL R4, [R1+0x58] ;  /* 0x0000580001047983 */ /* 0x001ea20000100800 */
[----:B---3--:R-:W-:-:S03]  /*5fd0*/  IADD3 R229, P4, R14, R18, RZ ;  /* 0x000000120ee57210 */ /* 0x008fc60007f9e0ff */
[----:B------:R-:W5:Y:S04]  /*5fe0*/  LDL.LU.64 R18, [R1+0xb0] ;  /* 0x0000b00001127983 */ /* 0x000f680000300a00 */
[----:B------:R-:W5:Y:S04]  /*5ff0*/  LDL.LU.64 R14, [R1+0xa8] ;  /* 0x0000a800010e7983 */ /* 0x000f680000300a00 */
[----:B------:R-:W4:Y:S01]  /*6000*/  LDL.LU R227, [R1+0xc] ;  /* 0x00000c0001e37983 */ /* 0x000f220000300800 */
[----:B------:R-:W-:Y:S02]  /*6010*/  ISETP.GT.AND P5, PT, R3, 0x180, P0 ;  /* 0x000001800300780c */ /* 0x000fe400007a4270 */
[----:B------:R-:W-:Y:S01]  /*6020*/  PRMT R230, R228, 0x7610, R230 ;  /* 0x00007610e4e67816 */ /* 0x000fe200000000e6 */
[----:B----4-:R-:W-:Y:S01]  /*6030*/  IMAD.X R227, R227, 0x1, R13, P4 ;  /* 0x00000001e3e37824 */ /* 0x010fe200020e060d */
[C---:B------:R-:W-:Y:S01]  /*6040*/  LEA R226, P4, R229.reuse, R20, 0x1 ;  /* 0x00000014e5e27211 */ /* 0x040fe200078808ff */
[----:B------:R-:W5:Y:S03]  /*6050*/  LDL.LU.64 R12, [R1+0xa0] ;  /* 0x0000a000010c7983 */ /* 0x000f660000300a00 */
[----:B------:R-:W-:Y:S01]  /*6060*/  LEA.HI.X R227, R229, R21, R227, 0x1, P4 ;  /* 0x00000015e5e37211 */ /* 0x000fe200020f0ce3 */
[----:B------:R-:W3:Y:S04]  /*6070*/  LDL R228, [R1+0x44] ;  /* 0x0000440001e47983 */ /* 0x000ee80000100800 */
[----:B------:R-:W4:Y:S04]  /*6080*/  LDL R229, [R1+0x60] ;  /* 0x0000600001e57983 */ /* 0x000f280000100800 */
[----:B------:R2:W4:Y:S04]  /*6090*/  @P5 LDG.E.LTC128B.U16 R230, desc[UR44][R226.64] ;  /* 0x0000002ce2e65981 */ /* 0x000528000c1e1520 */
[----:B------:R-:W2:Y:S01]  /*60a0*/  LDL.LU.64 R226, [R1+0x18] ;  /* 0x0000180001e27983 */ /* 0x000ea20000300a00 */
[----:B------:R-:W-:Y:S01]  /*60b0*/  UIMAD UR4, UR9, 0x300, URZ ;  /* 0x00000300090478a4 */ /* 0x000fe2000f8e023f */
[----:B--2---:R-:W-:-:S03]  /*60c0*/  IMAD.WIDE.U32 R226, R9, 0x78, R226 ;  /* 0x0000007809e27825 */ /* 0x004fc600078e00e2 */
[----:B------:R-:W-:-:S04]  /*60d0*/  IADD3 R226, P4, R234, R226, RZ ;  /* 0x000000e2eae27210 */ /* 0x000fc80007f9e0ff */
[----:B---3--:R-:W-:-:S03]  /*60e0*/  IADD3.X R227, R235, R228, R227, P4, !PT ;  /* 0x000000e4ebe37210 */ /* 0x008fc600027fe4e3 */
[----:B----4-:R-:W-:-:S03]  /*60f0*/  IMAD.WIDE.U32 R226, R229, R9, R226 ;  /* 0x00000009e5e27225 */ /* 0x010fc600078e00e2 */
[----:B------:R-:W-:Y:S01]  /*6100*/  IADD3 R228, P4, R236, R226, RZ ;  /* 0x000000e2ece47210 */ /* 0x000fe20007f9e0ff */
[----:B------:R-:W-:-:S03]  /*6110*/  IMAD.U32 R226, R230, 0x10000, RZ ;  /* 0x00010000e6e27824 */ /* 0x000fc600078e00ff */
[----:B------:R-:W-:Y:S01]  /*6120*/  IADD3.X R229, R237, R231, R227, P4, !PT ;  /* 0x000000e7ede57210 */ /* 0x000fe200027fe4e3 */
[----:B------:R-:W-:Y:S01]  /*6130*/  FMUL R226, R226, R16 ;  /* 0x00000010e2e27220 */ /* 0x000fe20000400000 */
[----:B------:R0:W-:Y:S01]  /*6140*/  STL [R1+0x10], R230 ;  /* 0x000010e601007387 */ /* 0x0001e20000100800 */
[----:B------:R-:W-:-:S04]  /*6150*/  IMAD.WIDE.U32 R228, R4, UR40, R228 ;  /* 0x0000002804e47c25 */ /* 0x000fc8000f8e00e4 */
[----:B------:R-:W-:Y:S01]  /*6160*/  FFMA R216, R216, R2, R226 ;  /* 0x00000002d8d87223 */ /* 0x000fe200000000e2 */
[----:B------:R-:W-:Y:S02]  /*6170*/  IMAD.IADD R227, R8, 0x1, R229 ;  /* 0x0000000108e37824 */ /* 0x000fe400078e02e5 */
[----:B0-----:R-:W-:Y:S01]  /*6180*/  IMAD.U32 R230, RZ, RZ, UR8 ;  /* 0x00000008ffe67e24 */ /* 0x001fe2000f8e00ff */
[----:B------:R-:W-:-:S03]  /*6190*/  LEA R226, P4, R228, R20, 0x1 ;  /* 0x00000014e4e27211 */ /* 0x000fc600078808ff */
[----:B------:R-:W-:Y:S01]  /*61a0*/  IMAD.WIDE.U32 R230, R230, 0x300, R6 ;  /* 0x00000300e6e67825 */ /* 0x000fe200078e0006 */
[----:B------:R-:W-:Y:S02]  /*61b0*/  LEA.HI.X R227, R228, R21, R227, 0x1, P4 ;  /* 0x00000015e4e37211 */ /* 0x000fe400020f0ce3 */
[----:B------:R-:W-:Y:S01]  /*61c0*/  F2FP.BF16.F32.PACK_AB R216, RZ, R216 ;  /* 0x000000d8ffd8723e */ /* 0x000fe200000010ff */
[----:B------:R-:W-:Y:S02]  /*61d0*/  VIADD R229, R231, UR4 ;  /* 0x00000004e7e57c36 */ /* 0x000fe40008000000 */
[----:B------:R-:W-:Y:S02]  /*61e0*/  @P5 IMAD.MOV.U32 R228, RZ, RZ, R230 ;  /* 0x000000ffffe45224 */ /* 0x000fe400078e00e6 */
[----:B------:R-:W-:Y:S02]  /*61f0*/  IMAD.WIDE.U32 R8, R9, 0x78, R10 ;  /* 0x0000007809087825 */ /* 0x000fe400078e000a */
[----:B------:R0:W5:Y:S04]  /*6200*/  LDL.LU.64 R10, [R1+0x98] ;  /* 0x00009800010a7983 */ /* 0x0001680000300a00 */
[----:B------:R2:W-:Y:S01]  /*6210*/  @P5 STG.E.U16 desc[UR44][R228.64], R216 ;  /* 0x000000d8e4005986 */ /* 0x0005e2000c10152c */
[----:B------:R-:W-:-:S03]  /*6220*/  IADD3 R4, P5, R234, R8, RZ ;  /* 0x00000008ea047210 */ /* 0x000fc60007fbe0ff */
[----:B------:R3:W-:Y:S04]  /*6230*/  STL.64 [R1+0x8], R8 ;  /* 0x0000080801007387 */ /* 0x0007e80000100a00 */
[----:B--2---:R0:W5:Y:S04]  /*6240*/  LDL R216, [R1+0x10] ;  /* 0x0000100001d87983 */ /* 0x0041680000100800 */
[----:B---3--:R0:W5:Y:S04]  /*6250*/  LDL.LU.64 R8, [R1+0x90] ;  /* 0x0000900001087983 */ /* 0x0081680000300a00 */
[----:B------:R2:W-:Y:S04]  /*6260*/  STL [R1], R4 ;  /* 0x0000000401007387 */ /* 0x0005e80000100800 */
[----:B--2---:R0:W5:Y:S01]  /*6270*/  LDL.LU.64 R4, [R1+0x88] ;  /* 0x0000880001047983 */ /* 0x0041620000300a00 */
[----:B------:R-:W-:Y:S01]  /*6280*/  ISETP.GT.AND P4, PT, R3, 0x180, P3 ;  /* 0x000001800300780c */ /* 0x000fe20001f84270 */
[----:B------:R-:W-:-:S12]  /*6290*/  BSSY B1, `(.L_x_75) ;  /* 0x0000004000017945 */ /* 0x000fd80003800000 */
[----:B0-----:R-:W-:Y:S05]  /*62a0*/  @!P4 BRA `(.L_x_76) ;  /* 0x000000000008c947 */ /* 0x001fea0003800000 */
[----:B-----5:R-:W2:Y:S04]  /*62b0*/  LDG.E.LTC128B.U16 R216, desc[UR44][R226.64+0x2] ;  /* 0x0000022ce2d87981 */ /* 0x020ea8000c1e1520 */
[----:B--2---:R0:W-:Y:S02]  /*62c0*/  STL [R1+0x10], R216 ;  /* 0x000010d801007387 */ /* 0x0041e40000100800 */
.L_x_76:
[----:B------:R-:W-:Y:S05]  /*62d0*/  BSYNC B1 ;  /* 0x0000000000017941 */ /* 0x000fea0003800000 */
.L_x_75:
[----:B------:R2:W-:Y:S04]  /*62e0*/  STL.64 [R1+0x90], R6 ;  /* 0x0000900601007387 */ /* 0x0005e80000100a00 */
[----:B--2---:R-:W2:Y:S01]  /*62f0*/  LDL.LU.64 R6, [R1] ;  /* 0x0000000001067983 */ /* 0x004ea20000300a00 */
[----:B0----5:R-:W-:-:S03]  /*6300*/  IMAD.U32 R216, R216, 0x10000, RZ ;  /* 0x00010000d8d87824 */ /* 0x021fc600078e00ff */
[----:B--2---:R-:W2:Y:S04]  /*6310*/  LDL.LU R7, [R1+0x44] ;  /* 0x0000440001077983 */ /* 0x004ea80000300800 */
[----:B------:R0:W-:Y:S04]  /*6320*/  STL.64 [R1+0x88], R4 ;  /* 0x0000880401007387 */ /* 0x0001e80000100a00 */
[----:B0-----:R-:W2:Y:S01]  /*6330*/  LDL.LU.64 R4, [R1+0x8] ;  /* 0x0000080001047983 */ /* 0x001ea20000300a00 */
[----:B------:R-:W-:-:S03]  /*6340*/  FMUL R216, R216, R16 ;  /* 0x00000010d8d87220 */ /* 0x000fc60000400000 */
[----:B------:R-:W3:Y:S01]  /*6350*/  LDL.LU R234, [R1+0x74] ;  /* 0x0000740001ea7983 */ /* 0x000ee20000300800 */
[----:B--2---:R-:W-:Y:S01]  /*6360*/  IADD3.X R7, R235, R7, R5, P5, !PT ;  /* 0x00000007eb077210 */ /* 0x004fe20002ffe405 */
[----:B------:R-:W-:Y:S02]  /*6370*/  FFMA R235, R217, R2, R216 ;  /* 0x00000002d9eb7223 */ /* 0x000fe400000000d8 */
[----:B------:R-:W2:Y:S04]  /*6380*/  LDL.LU R217, [R1+0x40] ;  /* 0x0000400001d97983 */ /* 0x000ea80000300800 */
[----:B------:R-:W2:Y:S04]  /*6390*/  LDL.LU R216, [R1+0x60] ;  /* 0x0000600001d87983 */ /* 0x000ea80000300800 */
[----:B------:R-:W4:Y:S01]  /*63a0*/  LDL.LU R5, [R1+0x78] ;  /* 0x0000780001057983 */ /* 0x000f220000300800 */
[----:B---3--:R-:W-:-:S02]  /*63b0*/  LEA R4, P5, R234, R20, 0x1 ;  /* 0x00000014ea047211 */ /* 0x008fc400078a08ff */
[----:B------:R-:W-:Y:S01]  /*63c0*/  F2FP.BF16.F32.PACK_AB R235, RZ, R235 ;  /* 0x000000ebffeb723e */ /* 0x000fe200000010ff */
[----:B--2---:R-:W-:Y:S02]  /*63d0*/  IMAD.WIDE.U32 R216, R216, R217, R6 ;  /* 0x000000d9d8d87225 */ /* 0x004fe400078e0006 */
[----:B------:R0:W5:Y:S01]  /*63e0*/  LDL.LU.64 R6, [R1+0x90] ;  /* 0x0000900001067983 */ /* 0x0001620000300a00 */
[----:B----4-:R-:W-:Y:S02]  /*63f0*/  LEA.HI.X R5, R234, R21, R5, 0x1, P5 ;  /* 0x00000015ea057211 */ /* 0x010fe400028f0c05 */
[----:B------:R-:W-:Y:S02]  /*6400*/  IADD3 R234, P5, R236, R216, RZ ;  /* 0x000000d8ecea7210 */ /* 0x000fe40007fbe0ff */
[----:B------:R-:W-:Y:S01]  /*6410*/  PRMT R236, R235, 0x7610, R236 ;  /* 0x00007610ebec7816 */ /* 0x000fe200000000ec */
[----:B------:R2:W-:Y:S04]  /*6420*/  STL.64 [R1+0x8], R4 ;  /* 0x0000080401007387 */ /* 0x0005e80000100a00 */
[----:B--2---:R0:W5:Y:S04]  /*6430*/  LDL.LU.64 R4, [R1+0x88] ;  /* 0x0000880001047983 */ /* 0x0041680000300a00 */
[----:B------:R-:W2:Y:S01]  /*6440*/  LDL.LU R235, [R1+0x68] ;  /* 0x0000680001eb7983 */ /* 0x000ea20000300800 */
[----:B------:R-:W-:Y:S01]  /*6450*/  @P4 IMAD.MOV.U32 R216, RZ, RZ, R230 ;  /* 0x000000ffffd84224 */ /* 0x000fe200078e00e6 */
[----:B------:R-:W-:-:S02]  /*6460*/  ISETP.GT.AND P0, PT, R3, 0x188, P0 ;  /* 0x000001880300780c */ /* 0x000fc40000704270 */
[----:B--2---:R-:W-:Y:S01]  /*6470*/  IADD3.X R235, R237, R235, R217, P5, !PT ;  /* 0x000000ebedeb7210 */ /* 0x004fe20002ffe4d9 */
[----:B------:R-:W-:-:S05]  /*6480*/  @P4 IMAD.MOV.U32 R217, RZ, RZ, R229 ;  /* 0x000000ffffd94224 */ /* 0x000fca00078e00e5 */
[----:B------:R2:W-:Y:S04]  /*6490*/  @P4 STG.E.U16 desc[UR44][R216.64+0x2], R236 ;  /* 0x000002ecd8004986 */ /* 0x0005e8000c10152c */
[----:B--2---:R-:W2:Y:S01]  /*64a0*/  LDL.LU R217, [R1+0x10] ;  /* 0x0000100001d97983 */ /* 0x004ea20000300800 */
[----:B------:R-:W-:Y:S01]  /*64b0*/  BSSY B1, `(.L_x_77) ;  /* 0x0000005000017945 */ /* 0x000fe20003800000 */
[----:B--2---:R-:W-:-:S03]  /*64c0*/  PRMT R236, R217, 0x7610, R236 ;  /* 0x00007610d9ec7816 */ /* 0x004fc600000000ec */
[----:B0-----:R-:W-:Y:S05]  /*64d0*/  @!P0 BRA `(.L_x_78) ;  /* 0x0000000000088947 */ /* 0x001fea0003800000 */
[----:B------:R-:W2:Y:S04]  /*64e0*/  LDL.LU.64 R216, [R1+0x8] ;  /* 0x0000080001d87983 */ /* 0x000ea80000300a00 */
[----:B--2---:R0:W5:Y:S02]  /*64f0*/  LDG.E.LTC128B.U16 R236, desc[UR44][R216.64] ;  /* 0x0000002cd8ec7981 */ /* 0x004164000c1e1520 */
.L_x_78:
[----:B------:R-:W-:Y:S05]  /*6500*/  BSYNC B1 ;  /* 0x0000000000017941 */ /* 0x000fea0003800000 */
.L_x_77:
[----:B------:R2:W-:Y:S04]  /*6510*/  STL [R1+0x88], R0 ;  /* 0x0000880001007387 */ /* 0x0005e80000100800 */
[----:B--2---:R-:W2:Y:S04]  /*6520*/  LDL.LU R0, [R1+0x58] ;  /* 0x0000580001007983 */ /* 0x004ea80000300800 */
[----:B0-----:R-:W3:Y:S01]  /*6530*/  LDL.LU R217, [R1+0x5c] ;  /* 0x00005c0001d97983 */ /* 0x001ee20000300800 */
[----:B-----5:R-:W-:-:S04]  /*6540*/  IMAD.U32 R216, R236, 0x10000, RZ ;  /* 0x00010000ecd87824 */ /* 0x020fc800078e00ff */
[----:B------:R-:W-:Y:S01]  /*6550*/  FMUL R216, R216, R16 ;  /* 0x00000010d8d87220 */ /* 0x000fe20000400000 */
[----:B--2---:R-:W-:Y:S02]  /*6560*/  IMAD.WIDE.U32 R234, R0, UR40, R234 ;  /* 0x0000002800ea7c25 */ /* 0x004fe4000f8e00ea */
[----:B------:R0:W5:Y:S02]  /*6570*/  LDL.LU R0, [R1+0x88] ;  /* 0x0000880001007983 */ /* 0x0001640000300800 */
[----:B------:R-:W-:Y:S01]  /*6580*/  FFMA R218, R218, R2, R216 ;  /* 0x00000002dada7223 */ /* 0x000fe200000000d8 */
[----:B---3--:R-:W-:Y:S01]  /*6590*/  IMAD.IADD R217, R217, 0x1, R235 ;  /* 0x00000001d9d97824 */ /* 0x008fe200078e02eb */
[C---:B------:R-:W-:Y:S01]  /*65a0*/  LEA R20, P5, R234.reuse, R20, 0x1 ;  /* 0x00000014ea147211 */ /* 0x040fe200078a08ff */
[----:B------:R-:W-:Y:S01]  /*65b0*/  IMAD.U32 R216, RZ, RZ, UR8 ;  /* 0x00000008ffd87e24 */ /* 0x000fe2000f8e00ff */
[----:B------:R-:W-:Y:S02]  /*65c0*/  ISETP.GT.AND P3, PT, R3, 0x188, P3 ;  /* 0x000001880300780c */ /* 0x000fe40001f64270 */
[----:B------:R-:W-:Y:S01]  /*65d0*/  LEA.HI.X R21, R234, R21, R217, 0x1, P5 ;  /* 0x00000015ea157211 */ /* 0x000fe200028f0cd9 */
[----:B------:R-:W-:Y:S01]  /*65e0*/  IMAD.SHL.U32 R216, R216, 0x10, RZ ;  /* 0x00000010d8d87824 */ /* 0x000fe200078e00ff */
[----:B------:R-:W2:Y:S01]  /*65f0*/  LDL R217, [R1+0x20] ;  /* 0x0000200001d97983 */ /* 0x000ea20000100800 */
[----:B------:R-:W-:-:S03]  /*6600*/  F2FP.BF16.F32.PACK_AB R218, RZ, R218 ;  /* 0x000000daffda723e */ /* 0x000fc600000010ff */
[----:B------:R-:W-:Y:S01]  /*6610*/  IADD3 R216, P4, R216, R230, RZ ;  /* 0x000000e6d8d87210 */ /* 0x000fe20007f9e0ff */
[----:B------:R-:W-:Y:S04]  /*6620*/  BSSY B1, `(.L_x_79) ;  /* 0x0000006000017945 */ /* 0x000fe80003800000 */
[----:B--2---:R-:W-:-:S05]  /*6630*/  IMAD.X R217, R229, 0x1, R217, P4 ;  /* 0x00000001e5d97824 */ /* 0x004fca00020e06d9 */
[----:B------:R2:W-:Y:S02]  /*6640*/  @P0 STG.E.U16 desc[UR44][R216.64], R218 ;  /* 0x000000dad8000986 */ /* 0x0005e4000c10152c */
[----:B--2---:R-:W-:Y:S01]  /*6650*/  PRMT R218, R236, 0x7610, R218 ;  /* 0x00007610ecda7816 */ /* 0x004fe200000000da */
[----:B0-----:R-:W-:Y:S06]  /*6660*/  @!P3 BRA `(.L_x_80) ;  /* 0x000000000004b947 */ /* 0x001fec0003800000 */
[----:B------:R0:W5:Y:S02]  /*6670*/  LDG.E.LTC128B.U16 R218, desc[UR44][R20.64+0x2] ;  /* 0x0000022c14da7981 */ /* 0x000164000c1e1520 */
.L_x_80:
[----:B------:R-:W-:Y:S05]  /*6680*/  BSYNC B1 ;  /* 0x0000000000017941 */ /* 0x000fea0003800000 */
.L_x_79:
[----:B-----5:R-:W-:Y:S01]  /*6690*/  IMAD.U32 R234, R218, 0x10000, RZ ;  /* 0x00010000daea7824 */ /* 0x020fe200078e00ff */
[----:B------:R-:W-:Y:S01]  /*66a0*/  ISETP.GT.AND P0, PT, R3, 0x180, P2 ;  /* 0x000001800300780c */ /* 0x000fe20001704270 */
[----:B------:R-:W-:Y:S02]  /*66b0*/  BSSY B1, `(.L_x_81) ;  /* 0x0000007000017945 */ /* 0x000fe40003800000 */
[----:B------:R-:W-:-:S04]  /*66c0*/  FMUL R234, R234, R16 ;  /* 0x00000010eaea7220 */ /* 0x000fc80000400000 */
[----:B------:R-:W-:-:S05]  /*66d0*/  FFMA R219, R219, R2, R234 ;  /* 0x00000002dbdb7223 */ /* 0x000fca00000000ea */
[----:B------:R-:W-:-:S05]  /*66e0*/  F2FP.BF16.F32.PACK_AB R219, RZ, R219 ;  /* 0x000000dbffdb723e */ /* 0x000fca00000010ff */
[----:B------:R2:W-:Y:S01]  /*66f0*/  @P3 STG.E.U16 desc[UR44][R216.64+0x2], R219 ;  /* 0x000002dbd8003986 */ /* 0x0005e2000c10152c */
[----:B------:R-:W-:Y:S05]  /*6700*/  @!P0 BRA `(.L_x_82) ;  /* 0x0000000000048947 */ /* 0x000fea0003800000 */
[----:B------:R3:W5:Y:S02]  /*6710*/  LDG.E.LTC128B.U16 R218, desc[UR44][R226.64+0x10] ;  /* 0x0000102ce2da7981 */ /* 0x000764000c1e1520 */
.L_x_82:
[----:B------:R-:W-:Y:S05]  /*6720*/  BSYNC B1 ;  /* 0x0000000000017941 */ /* 0x000fea0003800000 */
.L_x_81:
[----:B--2--5:R-:W-:Y:S01]  /*6730*/  IMAD.U32 R219, R218, 0x10000, RZ ;  /* 0x00010000dadb7824 */ /* 0x024fe200078e00ff */
[----:B------:R-:W-:Y:S01]  /*6740*/  ISETP.GT.AND P3, PT, R3, 0x180, P1 ;  /* 0x000001800300780c */ /* 0x000fe20000f64270 */
[----:B------:R-:W-:Y:S01]  /*6750*/  @P0 IMAD.MOV.U32 R234, RZ, RZ, R230 ;  /* 0x000000ffffea0224 */ /* 0x000fe200078e00e6 */
[----:B------:R-:W-:Y:S01]  /*6760*/  BSSY B1, `(.L_x_83) ;  /* 0x0000008000017945 */ /* 0x000fe20003800000 */
[----:B------:R-:W-:Y:S01]  /*6770*/  FMUL R219, R219, R16 ;  /* 0x00000010dbdb7220 */ /* 0x000fe20000400000 */
[----:B------:R-:W-:-:S03]  /*6780*/  @P0 IMAD.MOV.U32 R235, RZ, RZ, R229 ;  /* 0x000000ffffeb0224 */ /* 0x000fc600078e00e5 */
[----:B------:R-:W-:-:S05]  /*6790*/  FFMA R219, R220, R2, R219 ;  /* 0x00000002dcdb7223 */ /* 0x000fca00000000db */
[----:B------:R-:W-:-:S05]  /*67a0*/  F2FP.BF16.F32.PACK_AB R219, RZ, R219 ;  /* 0x000000dbffdb723e */ /* 0x000fca00000010ff */
[----:B------:R2:W-:Y:S01]  /*67b0*/  @P0 STG.E.U16 desc[UR44][R234.64+0x10], R219 ;  /* 0x000010dbea000986 */ /* 0x0005e2000c10152c */
[----:B------:R-:W-:Y:S05]  /*67c0*/  @!P3 BRA `(.L_x_84) ;  /* 0x000000000004b947 */ /* 0x000fea0003800000 */
[----:B------:R4:W5:Y:S02]  /*67d0*/  LDG.E.LTC128B.U16 R218, desc[UR44][R226.64+0x12] ;  /* 0x0000122ce2da7981 */ /* 0x000964000c1e1520 */
.L_x_84:
[----:B------:R-:W-:Y:S05]  /*67e0*/  BSYNC B1 ;  /* 0x0000000000017941 */ /* 0x000fea0003800000 */
.L_x_83:
[----:B--2--5:R-:W-:Y:S01]  /*67f0*/  IMAD.U32 R219, R218, 0x10000, RZ ;  /* 0x00010000dadb7824 */ /* 0x024fe200078e00ff */
[----:B------:R-:W-:Y:S01]  /*6800*/  ISETP.GT.AND P2, PT, R3, 0x188, P2 ;  /* 0x000001880300780c */ /* 0x000fe20001744270 */
[----:B------:R-:W-:Y:S01]  /*6810*/  @P3 IMAD.MOV.U32 R228, RZ, RZ, R230 ;  /* 0x000000ffffe43224 */ /* 0x000fe200078e00e6 */
[----:B------:R-:W-:Y:S01]  /*6820*/  BSSY B1, `(.L_x_85) ;  /* 0x0000007000017945 */ /* 0x000fe20003800000 */
[----:B------:R-:W-:-:S04]  /*6830*/  FMUL R219, R219, R16 ;  /* 0x00000010dbdb7220 */ /* 0x000fc80000400000 */
[----:B------:R-:W-:-:S05]  /*6840*/  FFMA R219, R221, R2, R219 ;  /* 0x00000002dddb7223 */ /* 0x000fca00000000db */
[----:B------:R-:W-:-:S05]  /*6850*/  F2FP.BF16.F32.PACK_AB R219, RZ, R219 ;  /* 0x000000dbffdb723e */ /* 0x000fca00000010ff */
[----:B------:R2:W-:Y:S01]  /*6860*/  @P3 STG.E.U16 desc[UR44][R228.64+0x12], R219 ;  /* 0x000012dbe4003986 */ /* 0x0005e2000c10152c */
[----:B------:R-:W-:Y:S05]  /*6870*/  @!P2 BRA `(.L_x_86) ;  /* 0x000000000004a947 */ /* 0x000fea0003800000 */
[----:B------:R0:W5:Y:S02]  /*6880*/  LDG.E.LTC128B.U16 R218, desc[UR44][R20.64+0x10] ;  /* 0x0000102c14da7981 */ /* 0x000164000c1e1520 */
.L_x_86:
[----:B------:R-:W-:Y:S05]  /*6890*/  BSYNC B1 ;  /* 0x0000000000017941 */ /* 0x000fea0003800000 */
.L_x_85:
[----:B--2--5:R-:W-:Y:S01]  /*68a0*/  IMAD.U32 R219, R218, 0x10000, RZ ;  /* 0x00010000dadb7824 */ /* 0x024fe200078e00ff */
        /* <DEDUP_REMOVED lines=8> */
.L_x_88:
[----:B------:R-:W-:Y:S05]  /*6930*/  BSYNC B1 ;  /* 0x0000000000017941 */ /* 0x000fea0003800000 */
.L_x_87:
[----:B--2--5:R-:W-:Y:S01]  /*6940*/  IMAD.U32 R219, R218, 0x10000, RZ ;  /* 0x00010000dadb7824 */ /* 0x024fe200078e00ff */
[----:B------:R-:W-:Y:S01]  /*6950*/  ISETP.GT.AND P3, PT, R0, 0x10, PT ;  /* 0x000000100000780c */ /* 0x000fe20003f64270 */
[----:B------:R-:W-:Y:S02]  /*6960*/  BSSY B1, `(.L_x_89) ;  /* 0x0000008000017945 */ /* 0x000fe40003800000 */
[----:B------:R-:W-:Y:S01]  /*6970*/  FMUL R220, R219, R16 ;  /* 0x00000010dbdc7220 */ /* 0x000fe20000400000 */
[----:B------:R-:W-:-:S03]  /*6980*/  ISETP.GT.AND P0, PT, R3, RZ, P3 ;  /* 0x000000ff0300720c */ /* 0x000fc60001f04270 */
[----:B------:R-:W-:-:S05]  /*6990*/  FFMA R220, R223, R2, R220 ;  /* 0x00000002dfdc7223 */ /* 0x000fca00000000dc */
[----:B------:R-:W-:-:S05]  /*69a0*/  F2FP.BF16.F32.PACK_AB R220, RZ, R220 ;  /* 0x000000dcffdc723e */ /* 0x000fca00000010ff */
[----:B------:R2:W-:Y:S01]  /*69b0*/  @P1 STG.E.U16 desc[UR44][R216.64+0x12], R220 ;  /* 0x000012dcd8001986 */ /* 0x0005e2000c10152c */
[----:B------:R-:W-:Y:S05]  /*69c0*/  @!P0 BRA `(.L_x_90) ;  /* 0x0000000000048947 */ /* 0x000fea0003800000 */
[----:B------:R0:W5:Y:S02]  /*69d0*/  LDG.E.LTC128B.U16 R218, desc[UR44][R4.64+0x20] ;  /* 0x0000202c04da7981 */ /* 0x000164000c1e1520 */
.L_x_90:
[----:B------:R-:W-:Y:S05]  /*69e0*/  BSYNC B1 ;  /* 0x0000000000017941 */ /* 0x000fea0003800000 */
.L_x_89:
        /* <DEDUP_REMOVED lines=10> */
.L_x_92:
[----:B------:R-:W-:Y:S05]  /*6a90*/  BSYNC B1 ;  /* 0x0000000000017941 */ /* 0x000fea0003800000 */
.L_x_91:
        /* <DEDUP_REMOVED lines=9> */
.L_x_94:
[----:B------:R-:W-:Y:S05]  /*6b30*/  BSYNC B1 ;  /* 0x0000000000017941 */ /* 0x000fea0003800000 */
.L_x_93:
        /* <DEDUP_REMOVED lines=9> */
.L_x_96:
[----:B------:R-:W-:Y:S05]  /*6bd0*/  BSYNC B1 ;  /* 0x0000000000017941 */ /* 0x000fea0003800000 */
.L_x_95:
[----:B0----5:R-:W-:Y:S01]  /*6be0*/  IMAD.U32 R209, R218, 0x10000, RZ ;  /* 0x00010000dad17824 */ /* 0x021fe200078e00ff */
[----:B------:R-:W-:Y:S01]  /*6bf0*/  ISETP.GT.AND P1, PT, R0, 0x18, PT ;  /* 0x000000180000780c */ /* 0x000fe20003f24270 */
[----:B------:R-:W-:Y:S02]  /*6c00*/  BSSY B1, `(.L_x_97) ;  /* 0x0000008000017945 */ /* 0x000fe40003800000 */
[----:B--2---:R-:W-:Y:S01]  /*6c10*/  FMUL R208, R209, R16 ;  /* 0x00000010d1d07220 */ /* 0x004fe20000400000 */
[----:B------:R-:W-:-:S03]  /*6c20*/  ISETP.GT.AND P5, PT, R3, RZ, P1 ;  /* 0x000000ff0300720c */ /* 0x000fc60000fa4270 */
[----:B------:R-:W-:-:S05]  /*6c30*/  FFMA R208, R211, R2, R208 ;  /* 0x00000002d3d07223 */ /* 0x000fca00000000d0 */
[----:B------:R-:W-:-:S05]  /*6c40*/  F2FP.BF16.F32.PACK_AB R208, RZ, R208 ;  /* 0x000000d0ffd0723e */ /* 0x000fca00000010ff */
[----:B------:R0:W-:Y:S01]  /*6c50*/  @P4 STG.E.U16 desc[UR44][R10.64+0x22], R208 ;  /* 0x000022d00a004986 */ /* 0x0001e2000c10152c */
[----:B------:R-:W-:Y:S05]  /*6c60*/  @!P5 BRA `(.L_x_98) ;  /* 0x000000000004d947 */ /* 0x000fea0003800000 */
[----:B------:R2:W5:Y:S02]  /*6c70*/  LDG.E.LTC128B.U16 R218, desc[UR44][R4.64+0x30] ;  /* 0x0000302c04da7981 */ /* 0x000564000c1e1520 */
.L_x_98:
[----:B------:R-:W-:Y:S05]  /*6c80*/  BSYNC B1 ;  /* 0x0000000000017941 */ /* 0x000fea0003800000 */
.L_x_97:
[----:B-----5:R-:W-:Y:S01]  /*6c90*/  IMAD.U32 R209, R218, 0x10000, RZ ;  /* 0x00010000dad17824 */ /* 0x020fe200078e00ff */
        /* <DEDUP_REMOVED lines=9> */
.L_x_100:
[----:B------:R-:W-:Y:S05]  /*6d30*/  BSYNC B1 ;  /* 0x0000000000017941 */ /* 0x000fea0003800000 */
.L_x_99:
[----:B0----5:R-:W-:Y:S01]  /*6d40*/  IMAD.U32 R209, R218, 0x10000, RZ ;  /* 0x00010000dad17824 */ /* 0x021fe200078e00ff */
        /* <DEDUP_REMOVED lines=8> */
.L_x_102:
[----:B------:R-:W-:Y:S05]  /*6dd0*/  BSYNC B1 ;  /* 0x0000000000017941 */ /* 0x000fea0003800000 */
.L_x_101:
        /* <DEDUP_REMOVED lines=9> */
.L_x_104:
[----:B------:R-:W-:Y:S05]  /*6e70*/  BSYNC B1 ;  /* 0x0000000000017941 */ /* 0x000fea0003800000 */
.L_x_103:
        /* <DEDUP_REMOVED lines=9> */
.L_x_106:
[----:B------:R-:W-:Y:S05]  /*6f10*/  BSYNC B1 ;  /* 0x0000000000017941 */ /* 0x000fea0003800000 */
.L_x_105:
        /* <DEDUP_REMOVED lines=9> */
.L_x_108:
[----:B------:R-:W-:Y:S05]  /*6fb0*/  BSYNC B1 ;  /* 0x0000000000017941 */ /* 0x000fea0003800000 */
.L_x_107:
        /* <DEDUP_REMOVED lines=9> */
.L_x_110:
[----:B------:R-:W-:Y:S05]  /*7050*/  BSYNC B1 ;  /* 0x0000000000017941 */ /* 0x000fea0003800000 */
.L_x_109:
        /* <DEDUP_REMOVED lines=9> */
.L_x_112:
[----:B------:R-:W-:Y:S05]  /*70f0*/  BSYNC B1 ;  /* 0x0000000000017941 */ /* 0x000fea0003800000 */
.L_x_111:
        /* <DEDUP_REMOVED lines=9> */
.L_x_114:
[----:B------:R-:W-:Y:S05]  /*7190*/  BSYNC B1 ;  /* 0x0000000000017941 */ /* 0x000fea0003800000 */
.L_x_113:
        /* <DEDUP_REMOVED lines=9> */
.L_x_116:
[----:B------:R-:W-:Y:S05]  /*7230*/  BSYNC B1 ;  /* 0x0000000000017941 */ /* 0x000fea0003800000 */
.L_x_115:
        /* <DEDUP_REMOVED lines=9> */
.L_x_118:
[----:B------:R-:W-:Y:S05]  /*72d0*/  BSYNC B1 ;  /* 0x0000000000017941 */ /* 0x000fea0003800000 */
.L_x_117:
        /* <DEDUP_REMOVED lines=9> */
.L_x_120:
[----:B------:R-:W-:Y:S05]  /*7370*/  BSYNC B1 ;  /* 0x0000000000017941 */ /* 0x000fea0003800000 */
.L_x_119:
[----:B0----5:R-:W-:Y:S01]  /*7380*/  IMAD.U32 R201, R218, 0x10000, RZ ;  /* 0x00010000dac97824 */ /* 0x021fe200078e00ff */
[----:B------:R-:W2:Y:S01]  /*7390*/  LDL.LU.64 R208, [R1+0x30] ;  /* 0x0000300001d07983 */ /* 0x000ea20000300a00 */
[----:B------:R-:W-:Y:S02]  /*73a0*/  ISETP.GT.AND P5, PT, R3, 0x100, P3 ;  /* 0x000001000300780c */ /* 0x000fe40001fa4270 */
[----:B------:R-:W-:-:S04]  /*73b0*/  FMUL R200, R201, R16 ;  /* 0x00000010c9c87220 */ /* 0x000fc80000400000 */
[----:B------:R-:W-:-:S05]  /*73c0*/  FFMA R200, R207, R2, R200 ;  /* 0x00000002cfc87223 */ /* 0x000fca00000000c8 */
[----:B------:R-:W-:-:S04]  /*73d0*/  F2FP.BF16.F32.PACK_AB R200, RZ, R200 ;  /* 0x000000c8ffc8723e */ /* 0x000fc800000010ff */
[----:B------:R-:W-:-:S05]  /*73e0*/  PRMT R202, R200, 0x7610, R202 ;  /* 0x00007610c8ca7816 */ /* 0x000fca00000000ca */
[----:B------:R0:W-:Y:S04]  /*73f0*/  @P4 STG.E.U16 desc[UR44][R232.64+0x32], R202 ;  /* 0x000032cae8004986 */ /* 0x0001e8000c10152c */
[----:B------:R-:W3:Y:S01]  /*7400*/  @P5 LDG.E.LTC128B.U16 R218, desc[UR44][R22.64+0x20] ;  /* 0x0000202c16da5981 */ /* 0x000ee2000c1e1520 */
[----:B------:R-:W-:Y:S01]  /*7410*/  IMAD.U32 R205, RZ, RZ, UR8 ;  /* 0x00000008ffcd7e24 */ /* 0x000fe2000f8e00ff */
[----:B------:R-:W-:Y:S01]  /*7420*/  BSSY B1, `(.L_x_121) ;  /* 0x000000f000017945 */ /* 0x000fe20003800000 */
[----:B------:R-:W-:Y:S02]  /*7430*/  IMAD.U32 R203, RZ, RZ, UR8 ;  /* 0x00000008ffcb7e24 */ /* 0x000fe4000f8e00ff */
[----:B------:R-:W-:Y:S02]  /*7440*/  IMAD.U32 R200, RZ, RZ, UR9 ;  /* 0x00000009ffc87e24 */ /* 0x000fe4000f8e00ff */
[----:B------:R-:W-:-:S03]  /*7450*/  IMAD.SHL.U32 R205, R205, 0x100, RZ ;  /* 0x00000100cdcd7824 */ /* 0x000fc600078e00ff */
[----:B------:R-:W-:Y:S02]  /*7460*/  SHF.L.U64.HI R203, R203, 0x8, R200 ;  /* 0x00000008cbcb7819 */ /* 0x000fe400000102c8 */
[----:B--2---:R-:W-:Y:S01]  /*7470*/  IADD3 R200, P4, R205, R208, RZ ;  /* 0x000000d0cdc87210 */ /* 0x004fe20007f9e0ff */
[----:B---3--:R-:W-:-:S04]  /*7480*/  IMAD.U32 R201, R218, 0x10000, RZ ;  /* 0x00010000dac97824 */ /* 0x008fc800078e00ff */
[----:B------:R-:W-:-:S04]  /*7490*/  FMUL R201, R201, R16 ;  /* 0x00000010c9c97220 */ /* 0x000fc80000400000 */
[----:B------:R-:W-:Y:S01]  /*74a0*/  FFMA R192, R192, R2, R201 ;  /* 0x00000002c0c07223 */ /* 0x000fe200000000c9 */
[----:B------:R-:W-:Y:S01]  /*74b0*/  IMAD.X R201, R203, 0x1, R15, P4 ;  /* 0x00000001cbc97824 */ /* 0x000fe200020e060f */
[----:B------:R-:W-:-:S03]  /*74c0*/  ISETP.GT.AND P4, PT, R3, 0x100, P2 ;  /* 0x000001000300780c */ /* 0x000fc60001784270 */
[----:B------:R-:W-:-:S05]  /*74d0*/  F2FP.BF16.F32.PACK_AB R192, RZ, R192 ;  /* 0x000000c0ffc0723e */ /* 0x000fca00000010ff */
[----:B------:R0:W-:Y:S05]  /*74e0*/  @P5 STG.E.U16 desc[UR44][R200.64+0x20], R192 ;  /* 0x000020c0c8005986 */ /* 0x0001ea000c10152c */
[----:B------:R-:W-:Y:S05]  /*74f0*/  @!P4 BRA `(.L_x_122) ;  /* 0x000000000004c947 */ /* 0x000fea0003800000 */
[----:B------:R2:W5:Y:S02]  /*7500*/  LDG.E.LTC128B.U16 R218, desc[UR44][R22.64+0x22] ;  /* 0x0000222c16da7981 */ /* 0x000564000c1e1520 */
.L_x_122:
[----:B------:R-:W-:Y:S05]  /*7510*/  BSYNC B1 ;  /* 0x0000000000017941 */ /* 0x000fea0003800000 */
.L_x_121:
[----:B-----5:R-:W-:Y:S01]  /*7520*/  IMAD.U32 R207, R218, 0x10000, RZ ;  /* 0x00010000dacf7824 */ /* 0x020fe200078e00ff */
[----:B------:R-:W-:-:S03]  /*7530*/  ISETP.GT.AND P5, PT, R3, 0x108, P3 ;  /* 0x000001080300780c */ /* 0x000fc60001fa4270 */
[----:B0-----:R-:W-:-:S04]  /*7540*/  FMUL R192, R207, R16 ;  /* 0x00000010cfc07220 */ /* 0x001fc80000400000 */
[----:B------:R-:W-:-:S05]  /*7550*/  FFMA R192, R193, R2, R192 ;  /* 0x00000002c1c07223 */ /* 0x000fca00000000c0 */
[----:B------:R-:W-:-:S04]  /*7560*/  F2FP.BF16.F32.PACK_AB R192, RZ, R192 ;  /* 0x000000c0ffc0723e */ /* 0x000fc800000010ff */
[----:B------:R-:W-:-:S05]  /*7570*/  PRMT R202, R192, 0x7610, R202 ;  /* 0x00007610c0ca7816 */ /* 0x000fca00000000ca */
[----:B------:R0:W-:Y:S04]  /*7580*/  @P4 STG.E.U16 desc[UR44][R200.64+0x22], R202 ;  /* 0x000022cac8004986 */ /* 0x0001e8000c10152c */
[----:B------:R-:W3:Y:S01]  /*7590*/  @P5 LDG.E.LTC128B.U16 R218, desc[UR44][R224.64+0x20] ;  /* 0x0000202ce0da5981 */ /* 0x000ee2000c1e1520 */
[----:B------:R-:W-:Y:S02]  /*75a0*/  IMAD.U32 R209, RZ, RZ, UR8 ;  /* 0x00000008ffd17e24 */ /* 0x000fe4000f8e00ff */
[----:B------:R-:W-:Y:S02]  /*75b0*/  IMAD.U32 R208, RZ, RZ, UR9 ;  /* 0x00000009ffd07e24 */ /* 0x000fe4000f8e00ff */
[----:B------:R-:W-:Y:S02]  /*75c0*/  IMAD.SHL.U32 R209, R209, 0x10, RZ ;  /* 0x00000010d1d17824 */ /* 0x000fe400078e00ff */
[----:B------:R-:W-:-:S03]  /*75d0*/  IMAD.U32 R206, RZ, RZ, UR8 ;  /* 0x00000008ffce7e24 */ /* 0x000fc6000f8e00ff */
[----:B------:R-:W-:Y:S02]  /*75e0*/  IADD3 R192, P4, R209, R200, RZ ;  /* 0x000000c8d1c07210 */ /* 0x000fe40007f9e0ff */
[----:B------:R-:W-:Y:S01]  /*75f0*/  SHF.L.U64.HI R206, R206, 0x4, R208 ;  /* 0x00000004cece7819 */ /* 0x000fe200000102d0 */
[----:B---3--:R-:W-:-:S04]  /*7600*/  IMAD.U32 R193, R218, 0x10000, RZ ;  /* 0x00010000dac17824 */ /* 0x008fc800078e00ff */
[----:B------:R-:W-:-:S04]  /*7610*/  FMUL R193, R193, R16 ;  /* 0x00000010c1c17220 */ /* 0x000fc80000400000 */
[----:B------:R-:W-:Y:S01]  /*7620*/  FFMA R194, R194, R2, R193 ;  /* 0x00000002c2c27223 */ /* 0x000fe200000000c1 */
[----:B------:R-:W-:Y:S01]  /*7630*/  IMAD.X R193, R206, 0x1, R201, P4 ;  /* 0x00000001cec17824 */ /* 0x000fe200020e06c9 */
[----:B------:R-:W-:-:S03]  /*7640*/  ISETP.GT.AND P4, PT, R3, 0x108, P2 ;  /* 0x000001080300780c */ /* 0x000fc60001784270 */
[----:B------:R-:W-:-:S04]  /*7650*/  F2FP.BF16.F32.PACK_AB R194, RZ, R194 ;  /* 0x000000c2ffc2723e */ /* 0x000fc800000010ff */
[----:B------:R-:W-:-:S05]  /*7660*/  PRMT R204, R194, 0x7610, R204 ;  /* 0x00007610c2cc7816 */ /* 0x000fca00000000cc */
[----:B------:R3:W-:Y:S04]  /*7670*/  @P5 STG.E.U16 desc[UR44][R192.64+0x20], R204 ;  /* 0x000020ccc0005986 */ /* 0x0007e8000c10152c */
[----:B------:R-:W4:Y:S01]  /*7680*/  @P4 LDG.E.LTC128B.U16 R218, desc[UR44][R224.64+0x22] ;  /* 0x0000222ce0da4981 */ /* 0x000f22000c1e1520 */
[----:B------:R-:W-:Y:S01]  /*7690*/  IADD3 R194, P5, R200, R209, RZ ;  /* 0x000000d1c8c27210 */ /* 0x000fe20007fbe0ff */
[----:B------:R-:W-:Y:S01]  /*76a0*/  BSSY B1, `(.L_x_123) ;  /* 0x000000a000017945 */ /* 0x000fe20003800000 */
[----:B----4-:R-:W-:-:S04]  /*76b0*/  IMAD.U32 R207, R218, 0x10000, RZ ;  /* 0x00010000dacf7824 */ /* 0x010fc800078e00ff */
[----:B0-----:R-:W-:-:S04]  /*76c0*/  FMUL R202, R207, R16 ;  /* 0x00000010cfca7220 */ /* 0x001fc80000400000 */
[----:B------:R-:W-:Y:S01]  /*76d0*/  FFMA R202, R195, R2, R202 ;  /* 0x00000002c3ca7223 */ /* 0x000fe200000000ca */
[----:B------:R-:W-:Y:S01]  /*76e0*/  IMAD.X R195, R201, 0x1, R206, P5 ;  /* 0x00000001c9c37824 */ /* 0x000fe200028e06ce */
[----:B------:R-:W-:-:S03]  /*76f0*/  ISETP.GT.AND P5, PT, R3, 0x100, P1 ;  /* 0x000001000300780c */ /* 0x000fc60000fa4270 */
[----:B------:R-:W-:-:S05]  /*7700*/  F2FP.BF16.F32.PACK_AB R202, RZ, R202 ;  /* 0x000000caffca723e */ /* 0x000fca00000010ff */
[----:B------:R3:W-:Y:S05]  /*7710*/  @P4 STG.E.U16 desc[UR44][R194.64+0x22], R202 ;  /* 0x000022cac2004986 */ /* 0x0007ea000c10152c */
[----:B------:R-:W-:Y:S05]  /*7720*/  @!P5 BRA `(.L_x_124) ;  /* 0x000000000004d947 */ /* 0x000fea0003800000 */
[----:B------:R0:W5:Y:S02]  /*7730*/  LDG.E.LTC128B.U16 R218, desc[UR44][R22.64+0x30] ;  /* 0x0000302c16da7981 */ /* 0x000164000c1e1520 */
.L_x_124:
[----:B------:R-:W-:Y:S05]  /*7740*/  BSYNC B1 ;  /* 0x0000000000017941 */ /* 0x000fea0003800000 */
.L_x_123:
[----:B---3-5:R-:W-:Y:S01]  /*7750*/  IMAD.U32 R195, R218, 0x10000, RZ ;  /* 0x00010000dac37824 */ /* 0x028fe200078e00ff */
        /* <DEDUP_REMOVED lines=8> */
.L_x_126:
[----:B------:R-:W-:Y:S05]  /*77e0*/  BSYNC B1 ;  /* 0x0000000000017941 */ /* 0x000fea0003800000 */
.L_x_125:
        /* <DEDUP_REMOVED lines=9> */
.L_x_128:
[----:B------:R-:W-:Y:S05]  /*7880*/  BSYNC B1 ;  /* 0x0000000000017941 */ /* 0x000fea0003800000 */
.L_x_127:
        /* <DEDUP_REMOVED lines=9> */
.L_x_130:
[----:B------:R-:W-:Y:S05]  /*7920*/  BSYNC B1 ;  /* 0x0000000000017941 */ /* 0x000fea0003800000 */
.L_x_129:
[----:B0----5:R-:W-:Y:S01]  /*7930*/  IMAD.U32 R195, R218, 0x10000, RZ ;  /* 0x00010000dac37824 */ /* 0x021fe200078e00ff */
[----:B------:R-:W-:Y:S01]  /*7940*/  ISETP.GT.AND P5, PT, R3, 0x180, P3 ;  /* 0x000001800300780c */ /* 0x000fe20001fa4270 */
[----:B------:R-:W-:Y:S02]  /*7950*/  BSSY B1, `(.L_x_131) ;  /* 0x0000007000017945 */ /* 0x000fe40003800000 */
[----:B---3--:R-:W-:-:S04]  /*7960*/  FMUL R194, R195, R16 ;  /* 0x00000010c3c27220 */ /* 0x008fc80000400000 */
[----:B------:R-:W-:-:S05]  /*7970*/  FFMA R194, R199, R2, R194 ;  /* 0x00000002c7c27223 */ /* 0x000fca00000000c2 */
[----:B------:R-:W-:-:S05]  /*7980*/  F2FP.BF16.F32.PACK_AB R194, RZ, R194 ;  /* 0x000000c2ffc2723e */ /* 0x000fca00000010ff */
[----:B------:R0:W-:Y:S01]  /*7990*/  @P4 STG.E.U16 desc[UR44][R192.64+0x32], R194 ;  /* 0x000032c2c0004986 */ /* 0x0001e2000c10152c */
[----:B------:R-:W-:Y:S05]  /*79a0*/  @!P5 BRA `(.L_x_132) ;  /* 0x000000000004d947 */ /* 0x000fea0003800000 */
[----:B------:R3:W5:Y:S02]  /*79b0*/  LDG.E.LTC128B.U16 R218, desc[UR44][R226.64+0x20] ;  /* 0x0000202ce2da7981 */ /* 0x000764000c1e1520 */
.L_x_132:
[----:B------:R-:W-:Y:S05]  /*79c0*/  BSYNC B1 ;  /* 0x0000000000017941 */ /* 0x000fea0003800000 */
.L_x_131:
[----:B-----5:R-:W-:Y:S01]  /*79d0*/  IMAD.U32 R195, R218, 0x10000, RZ ;  /* 0x00010000dac37824 */ /* 0x020fe200078e00ff */
[----:B0-----:R-:W-:Y:S01]  /*79e0*/  IADD3 R194, P4, R205, R200, RZ ;  /* 0x000000c8cdc27210 */ /* 0x001fe20007f9e0ff */
[----:B------:R-:W-:Y:S02]  /*79f0*/  BSSY B1, `(.L_x_133) ;  /* 0x0000009000017945 */ /* 0x000fe40003800000 */
        /* <DEDUP_REMOVED lines=8> */
.L_x_134:
[----:B------:R-:W-:Y:S05]  /*7a80*/  BSYNC B1 ;  /* 0x0000000000017941 */ /* 0x000fea0003800000 */
.L_x_133:
[----:B-----5:R-:W-:Y:S01]  /*7a90*/  IMAD.U32 R197, R218, 0x10000, RZ ;  /* 0x00010000dac57824 */ /* 0x020fe200078e00ff */
[----:B------:R-:W-:Y:S01]  /*7aa0*/  ISETP.GT.AND P3, PT, R3, 0x188, P3 ;  /* 0x000001880300780c */ /* 0x000fe20001f64270 */
[----:B------:R-:W-:Y:S02]  /*7ab0*/  BSSY B1, `(.L_x_135) ;  /* 0x0000007000017945 */ /* 0x000fe40003800000 */
[----:B0-----:R-:W-:-:S04]  /*7ac0*/  FMUL R184, R197, R16 ;  /* 0x00000010c5b87220 */ /* 0x001fc80000400000 */
[----:B------:R-:W-:-:S05]  /*7ad0*/  FFMA R184, R185, R2, R184 ;  /* 0x00000002b9b87223 */ /* 0x000fca00000000b8 */
[----:B------:R-:W-:-:S05]  /*7ae0*/  F2FP.BF16.F32.PACK_AB R184, RZ, R184 ;  /* 0x000000b8ffb8723e */ /* 0x000fca00000010ff */
[----:B------:R0:W-:Y:S01]  /*7af0*/  @P4 STG.E.U16 desc[UR44][R194.64+0x22], R184 ;  /* 0x000022b8c2004986 */ /* 0x0001e2000c10152c */
[----:B------:R-:W-:Y:S05]  /*7b00*/  @!P3 BRA `(.L_x_136) ;  /* 0x000000000004b947 */ /* 0x000fea0003800000 */
[----:B------:R0:W5:Y:S02]  /*7b10*/  LDG.E.LTC128B.U16 R218, desc[UR44][R20.64+0x20] ;  /* 0x0000202c14da7981 */ /* 0x000164000c1e1520 */
.L_x_136:
[----:B------:R-:W-:Y:S05]  /*7b20*/  BSYNC B1 ;  /* 0x0000000000017941 */ /* 0x000fea0003800000 */
.L_x_135:
[----:B-----5:R-:W-:Y:S01]  /*7b30*/  IMAD.U32 R185, R218, 0x10000, RZ ;  /* 0x00010000dab97824 */ /* 0x020fe200078e00ff */
[----:B0-----:R-:W-:Y:S01]  /*7b40*/  IADD3 R184, P4, R209, R194, RZ ;  /* 0x000000c2d1b87210 */ /* 0x001fe20007f9e0ff */
[----:B------:R-:W-:Y:S01]  /*7b50*/  BSSY B1, `(.L_x_137) ;  /* 0x0000009000017945 */ /* 0x000fe20003800000 */
[----:B------:R-:W-:Y:S01]  /*7b60*/  ISETP.GT.AND P2, PT, R3, 0x188, P2 ;  /* 0x000001880300780c */ /* 0x000fe20001744270 */
[----:B------:R-:W-:-:S04]  /*7b70*/  FMUL R185, R185, R16 ;  /* 0x00000010b9b97220 */ /* 0x000fc80000400000 */
[----:B------:R-:W-:-:S05]  /*7b80*/  FFMA R185, R186, R2, R185 ;  /* 0x00000002bab97223 */ /* 0x000fca00000000b9 */
[----:B------:R-:W-:Y:S01]  /*7b90*/  F2FP.BF16.F32.PACK_AB R186, RZ, R185 ;  /* 0x000000b9ffba723e */ /* 0x000fe200000010ff */
[----:B------:R-:W-:-:S05]  /*7ba0*/  IMAD.X R185, R206, 0x1, R195, P4 ;  /* 0x00000001ceb97824 */ /* 0x000fca00020e06c3 */
[----:B------:R0:W-:Y:S01]  /*7bb0*/  @P3 STG.E.U16 desc[UR44][R184.64+0x20], R186 ;  /* 0x000020bab8003986 */ /* 0x0001e2000c10152c */
[----:B------:R-:W-:Y:S05]  /*7bc0*/  @!P2 BRA `(.L_x_138) ;  /* 0x000000000004a947 */ /* 0x000fea0003800000 */
[----:B------:R0:W5:Y:S02]  /*7bd0*/  LDG.E.LTC128B.U16 R218, desc[UR44][R20.64+0x22] ;  /* 0x0000222c14da7981 */ /* 0x000164000c1e1520 */
.L_x_138:
[----:B------:R-:W-:Y:S05]  /*7be0*/  BSYNC B1 ;  /* 0x0000000000017941 */ /* 0x000fea0003800000 */
.L_x_137:
[----:B-----5:R-:W-:Y:S01]  /*7bf0*/  IMAD.U32 R197, R218, 0x10000, RZ ;  /* 0x00010000dac57824 */ /* 0x020fe200078e00ff */
[----:B------:R-:W-:Y:S01]  /*7c00*/  ISETP.GT.AND P3, PT, R3, 0x180, P1 ;  /* 0x000001800300780c */ /* 0x000fe20000f64270 */
[----:B------:R-:W-:Y:S02]  /*7c10*/  BSSY B1, `(.L_x_139) ;  /* 0x0000009000017945 */ /* 0x000fe40003800000 */
[----:B0-----:R-:W-:-:S04]  /*7c20*/  FMUL R186, R197, R16 ;  /* 0x00000010c5ba7220 */ /* 0x001fc80000400000 */
[----:B------:R-:W-:Y:S01]  /*7c30*/  FFMA R187, R187, R2, R186 ;  /* 0x00000002bbbb7223 */ /* 0x000fe200000000ba */
[----:B------:R-:W-:-:S04]  /*7c40*/  IADD3 R186, P4, P5, R209, R200, R205 ;  /* 0x000000c8d1ba7210 */ /* 0x000fc80007d9e0cd */
[----:B------:R-:W-:Y:S02]  /*7c50*/  F2FP.BF16.F32.PACK_AB R196, RZ, R187 ;  /* 0x000000bbffc4723e */ /* 0x000fe400000010ff */
[----:B------:R-:W-:-:S05]  /*7c60*/  IADD3.X R187, R206, R201, R203, P4, P5 ;  /* 0x000000c9cebb7210 */ /* 0x000fca00027ea4cb */
[----:B------:R0:W-:Y:S01]  /*7c70*/  @P2 STG.E.U16 desc[UR44][R186.64+0x22], R196 ;  /* 0x000022c4ba002986 */ /* 0x0001e2000c10152c */
[----:B------:R-:W-:Y:S05]  /*7c80*/  @!P3 BRA `(.L_x_140) ;  /* 0x000000000004b947 */ /* 0x000fea0003800000 */
[----:B------:R0:W5:Y:S02]  /*7c90*/  LDG.E.LTC128B.U16 R218, desc[UR44][R226.64+0x30] ;  /* 0x0000302ce2da7981 */ /* 0x000164000c1e1520 */
.L_x_140:
[----:B------:R-:W-:Y:S05]  /*7ca0*/  BSYNC B1 ;  /* 0x0000000000017941 */ /* 0x000fea0003800000 */
.L_x_139:
        /* <DEDUP_REMOVED lines=9> */
.L_x_142:
[----:B------:R-:W-:Y:S05]  /*7d40*/  BSYNC B1 ;  /* 0x0000000000017941 */ /* 0x000fea0003800000 */
.L_x_141:
        /* <DEDUP_REMOVED lines=9> */
.L_x_144:
[----:B------:R-:W-:Y:S05]  /*7de0*/  BSYNC B1 ;  /* 0x0000000000017941 */ /* 0x000fea0003800000 */
.L_x_143:
        /* <DEDUP_REMOVED lines=9> */
.L_x_146:
[----:B------:R-:W-:Y:S05]  /*7e80*/  BSYNC B1 ;  /* 0x0000000000017941 */ /* 0x000fea0003800000 */
.L_x_145:
[----:B0----5:R-:W-:Y:S01]  /*7e90*/  IMAD.U32 R187, R218, 0x10000, RZ ;  /* 0x00010000dabb7824 */ /* 0x021fe200078e00ff */
        /* <DEDUP_REMOVED lines=9> */
.L_x_148:
[----:B------:R-:W-:Y:S05]  /*7f30*/  BSYNC B1 ;  /* 0x0000000000017941 */ /* 0x000fea0003800000 */
.L_x_147:
        /* <DEDUP_REMOVED lines=10> */
.L_x_150:
[----:B------:R-:W-:Y:S05]  /*7fe0*/  BSYNC B1 ;  /* 0x0000000000017941 */ /* 0x000fea0003800000 */
.L_x_149:
        /* <DEDUP_REMOVED lines=9> */
.L_x_152:
[----:B------:R-:W-:Y:S05]  /*8080*/  BSYNC B1 ;  /* 0x0000000000017941 */ /* 0x000fea0003800000 */
.L_x_151:
        /* <DEDUP_REMOVED lines=9> */
.L_x_154:
[----:B------:R-:W-:Y:S05]  /*8120*/  BSYNC B1 ;  /* 0x0000000000017941 */ /* 0x000fea0003800000 */
.L_x_153:
        /* <DEDUP_REMOVED lines=10> */
.L_x_156:
[----:B------:R-:W-:Y:S05]  /*81d0*/  BSYNC B1 ;  /* 0x0000000000017941 */ /* 0x000fea0003800000 */
.L_x_155:
        /* <DEDUP_REMOVED lines=10> */
.L_x_158:
[----:B------:R-:W-:Y:S05]  /*8280*/  BSYNC B1 ;  /* 0x0000000000017941 */ /* 0x000fea0003800000 */
.L_x_157:
        /* <DEDUP_REMOVED lines=9> */
.L_x_160:
[----:B------:R-:W-:Y:S05]  /*8320*/  BSYNC B1 ;  /* 0x0000000000017941 */ /* 0x000fea0003800000 */
.L_x_159:
        /* <DEDUP_REMOVED lines=9> */
.L_x_162:
[----:B------:R-:W-:Y:S05]  /*83c0*/  BSYNC B1 ;  /* 0x0000000000017941 */ /* 0x000fea0003800000 */
.L_x_161:
        /* <DEDUP_REMOVED lines=9> */
.L_x_164:
[----:B------:R-:W-:Y:S05]  /*8460*/  BSYNC B1 ;  /* 0x0000000000017941 */ /* 0x000fea0003800000 */
.L_x_163:
        /* <DEDUP_REMOVED lines=9> */
.L_x_166:
[----:B------:R-:W-:Y:S05]  /*8500*/  BSYNC B1 ;  /* 0x0000000000017941 */ /* 0x000fea0003800000 */
.L_x_165:
        /* <DEDUP_REMOVED lines=9> */
.L_x_168:
[----:B------:R-:W-:Y:S05]  /*85a0*/  BSYNC B1 ;  /* 0x0000000000017941 */ /* 0x000fea0003800000 */
.L_x_167:
        /* <DEDUP_REMOVED lines=9> */
.L_x_170:
[----:B------:R-:W-:Y:S05]  /*8640*/  BSYNC B1 ;  /* 0x0000000000017941 */ /* 0x000fea0003800000 */
.L_x_169:
        /* <DEDUP_REMOVED lines=9> */
.L_x_172:
[----:B------:R-:W-:Y:S05]  /*86e0*/  BSYNC B1 ;  /* 0x0000000000017941 */ /* 0x000fea0003800000 */
.L_x_171:
        /* <DEDUP_REMOVED lines=9> */
.L_x_174:
[----:B------:R-:W-:Y:S05]  /*8780*/  BSYNC B1 ;  /* 0x0000000000017941 */ /* 0x000fea0003800000 */
.L_x_173:
        /* <DEDUP_REMOVED lines=9> */
.L_x_176:
[----:B------:R-:W-:Y:S05]  /*8820*/  BSYNC B1 ;  /* 0x0000000000017941 */ /* 0x000fea0003800000 */
.L_x_175:
        /* <DEDUP_REMOVED lines=9> */
.L_x_178:
[----:B------:R-:W-:Y:S05]  /*88c0*/  BSYNC B1 ;  /* 0x0000000000017941 */ /* 0x000fea0003800000 */
.L_x_177:
        /* <DEDUP_REMOVED lines=9> */
.L_x_180:
[----:B------:R-:W-:Y:S05]  /*8960*/  BSYNC B1 ;  /* 0x0000000000017941 */ /* 0x000fea0003800000 */
.L_x_179:
        /* <DEDUP_REMOVED lines=9> */
.L_x_182:
[----:B------:R-:W-:Y:S05]  /*8a00*/  BSYNC B1 ;  /* 0x0000000000017941 */ /* 0x000fea0003800000 */
.L_x_181:
        /* <DEDUP_REMOVED lines=9> */
.L_x_184:
[----:B------:R-:W-:Y:S05]  /*8aa0*/  BSYNC B1 ;  /* 0x0000000000017941 */ /* 0x000fea0003800000 */
.L_x_183:
        /* <DEDUP_REMOVED lines=9> */
.L_x_186:
[----:B------:R-:W-:Y:S05]  /*8b40*/  BSYNC B1 ;  /* 0x0000000000017941 */ /* 0x000fea0003800000 */
.L_x_185:
        /* <DEDUP_REMOVED lines=9> */
.L_x_188:
[----:B------:R-:W-:Y:S05]  /*8be0*/  BSYNC B1 ;  /* 0x0000000000017941 */ /* 0x000fea0003800000 */
.L_x_187:
        /* <DEDUP_REMOVED lines=9> */
.L_x_190:
[----:B------:R-:W-:Y:S05]  /*8c80*/  BSYNC B1 ;  /* 0x0000000000017941 */ /* 0x000fea0003800000 */
.L_x_189:
        /* <DEDUP_REMOVED lines=9> */
.L_x_192:
[----:B------:R-:W-:Y:S05]  /*8d20*/  BSYNC B1 ;  /* 0x0000000000017941 */ /* 0x000fea0003800000 */
.L_x_191:
        /* <DEDUP_REMOVED lines=9> */
.L_x_194:
[----:B------:R-:W-:Y:S05]  /*8dc0*/  BSYNC B1 ;  /* 0x0000000000017941 */ /* 0x000fea0003800000 */
.L_x_193:
        /* <DEDUP_REMOVED lines=9> */
.L_x_196:
[----:B------:R-:W-:Y:S05]  /*8e60*/  BSYNC B1 ;  /* 0x0000000000017941 */ /* 0x000fea0003800000 */
.L_x_195:
        /* <DEDUP_REMOVED lines=9> */
.L_x_198:
[----:B------:R-:W-:Y:S05]  /*8f00*/  BSYNC B1 ;  /* 0x0000000000017941 */ /* 0x000fea0003800000 */
.L_x_197:
        /* <DEDUP_REMOVED lines=9> */
.L_x_200:
[----:B------:R-:W-:Y:S05]  /*8fa0*/  BSYNC B1 ;  /* 0x0000000000017941 */ /* 0x000fea0003800000 */
.L_x_199:
        /* <DEDUP_REMOVED lines=9> */
.L_x_202:
[----:B------:R-:W-:Y:S05]  /*9040*/  BSYNC B1 ;  /* 0x0000000000017941 */ /* 0x000fea0003800000 */
.L_x_201:
        /* <DEDUP_REMOVED lines=9> */
.L_x_204:
[----:B------:R-:W-:Y:S05]  /*90e0*/  BSYNC B1 ;  /* 0x0000000000017941 */ /* 0x000fea0003800000 */
.L_x_203:
        /* <DEDUP_REMOVED lines=9> */
.L_x_206:
[----:B------:R-:W-:Y:S05]  /*9180*/  BSYNC B1 ;  /* 0x0000000000017941 */ /* 0x000fea0003800000 */
.L_x_205:
        /* <DEDUP_REMOVED lines=9> */
.L_x_208:
[----:B------:R-:W-:Y:S05]  /*9220*/  BSYNC B1 ;  /* 0x0000000000017941 */ /* 0x000fea0003800000 */
.L_x_207:
        /* <DEDUP_REMOVED lines=9> */
.L_x_210:
[----:B------:R-:W-:Y:S05]  /*92c0*/  BSYNC B1 ;  /* 0x0000000000017941 */ /* 0x000fea0003800000 */
.L_x_209:
        /* <DEDUP_REMOVED lines=10> */
.L_x_212:
[----:B------:R-:W-:Y:S05]  /*9370*/  BSYNC B1 ;  /* 0x0000000000017941 */ /* 0x000fea0003800000 */
.L_x_211:
        /* <DEDUP_REMOVED lines=10> */
.L_x_214:
[----:B------:R-:W-:Y:S05]  /*9420*/  BSYNC B1 ;  /* 0x0000000000017941 */ /* 0x000fea0003800000 */
.L_x_213:
        /* <DEDUP_REMOVED lines=9> */
.L_x_216:
[----:B------:R-:W-:Y:S05]  /*94c0*/  BSYNC B1 ;  /* 0x0000000000017941 */ /* 0x000fea0003800000 */
.L_x_215:
        /* <DEDUP_REMOVED lines=9> */
.L_x_218:
[----:B------:R-:W-:Y:S05]  /*9560*/  BSYNC B1 ;  /* 0x0000000000017941 */ /* 0x000fea0003800000 */
.L_x_217:
        /* <DEDUP_REMOVED lines=10> */
.L_x_220:
[----:B------:R-:W-:Y:S05]  /*9610*/  BSYNC B1 ;  /* 0x0000000000017941 */ /* 0x000fea0003800000 */
.L_x_219:
        /* <DEDUP_REMOVED lines=10> */
.L_x_222:
[----:B------:R-:W-:Y:S05]  /*96c0*/  BSYNC B1 ;  /* 0x0000000000017941 */ /* 0x000fea0003800000 */
.L_x_221:
        /* <DEDUP_REMOVED lines=9> */
.L_x_224:
[----:B------:R-:W-:Y:S05]  /*9760*/  BSYNC B1 ;  /* 0x0000000000017941 */ /* 0x000fea0003800000 */
.L_x_223:
        /* <DEDUP_REMOVED lines=9> */
.L_x_226:
[----:B------:R-:W-:Y:S05]  /*9800*/  BSYNC B1 ;  /* 0x0000000000017941 */ /* 0x000fea0003800000 */
.L_x_225:
        /* <DEDUP_REMOVED lines=9> */
.L_x_228:
[----:B------:R-:W-:Y:S05]  /*98a0*/  BSYNC B1 ;  /* 0x0000000000017941 */ /* 0x000fea0003800000 */
.L_x_227:
        /* <DEDUP_REMOVED lines=9> */
.L_x_230:
[----:B------:R-:W-:Y:S05]  /*9940*/  BSYNC B1 ;  /* 0x0000000000017941 */ /* 0x000fea0003800000 */
.L_x_229:
        /* <DEDUP_REMOVED lines=9> */
.L_x_232:
[----:B------:R-:W-:Y:S05]  /*99e0*/  BSYNC B1 ;  /* 0x0000000000017941 */ /* 0x000fea0003800000 */
.L_x_231:
        /* <DEDUP_REMOVED lines=9> */
.L_x_234:
[----:B------:R-:W-:Y:S05]  /*9a80*/  BSYNC B1 ;  /* 0x0000000000017941 */ /* 0x000fea0003800000 */
.L_x_233:
        /* <DEDUP_REMOVED lines=9> */
.L_x_236:
[----:B------:R-:W-:Y:S05]  /*9b20*/  BSYNC B1 ;  /* 0x0000000000017941 */ /* 0x000fea0003800000 */
.L_x_235:
        /* <DEDUP_REMOVED lines=9> */
.L_x_238:
[----:B------:R-:W-:Y:S05]  /*9bc0*/  BSYNC B1 ;  /* 0x0000000000017941 */ /* 0x000fea0003800000 */
.L_x_237:
        /* <DEDUP_REMOVED lines=9> */
.L_x_240:
[----:B------:R-:W-:Y:S05]  /*9c60*/  BSYNC B1 ;  /* 0x0000000000017941 */ /* 0x000fea0003800000 */
.L_x_239:
        /* <DEDUP_REMOVED lines=9> */
.L_x_242:
[----:B------:R-:W-:Y:S05]  /*9d00*/  BSYNC B1 ;  /* 0x0000000000017941 */ /* 0x000fea0003800000 */
.L_x_241:
        /* <DEDUP_REMOVED lines=9> */
.L_x_244:
[----:B------:R-:W-:Y:S05]  /*9da0*/  BSYNC B1 ;  /* 0x0000000000017941 */ /* 0x000fea0003800000 */
.L_x_243:
        /* <DEDUP_REMOVED lines=9> */
.L_x_246:
[----:B------:R-:W-:Y:S05]  /*9e40*/  BSYNC B1 ;  /* 0x0000000000017941 */ /* 0x000fea0003800000 */
.L_x_245:
        /* <DEDUP_REMOVED lines=9> */
.L_x_248:
[----:B------:R-:W-:Y:S05]  /*9ee0*/  BSYNC B1 ;  /* 0x0000000000017941 */ /* 0x000fea0003800000 */
.L_x_247:
        /* <DEDUP_REMOVED lines=9> */
.L_x_250:
[----:B------:R-:W-:Y:S05]  /*9f80*/  BSYNC B1 ;  /* 0x0000000000017941 */ /* 0x000fea0003800000 */
.L_x_249:
        /* <DEDUP_REMOVED lines=9> */
.L_x_252:
[----:B------:R-:W-:Y:S05]  /*a020*/  BSYNC B1 ;  /* 0x0000000000017941 */ /* 0x000fea0003800000 */
.L_x_251:
        /* <DEDUP_REMOVED lines=9> */
.L_x_254:
[----:B------:R-:W-:Y:S05]  /*a0c0*/  BSYNC B1 ;  /* 0x0000000000017941 */ /* 0x000fea0003800000 */
.L_x_253:
        /* <DEDUP_REMOVED lines=9> */
.L_x_256:
[----:B------:R-:W-:Y:S05]  /*a160*/  BSYNC B1 ;  /* 0x0000000000017941 */ /* 0x000fea0003800000 */
.L_x_255:
        /* <DEDUP_REMOVED lines=9> */
.L_x_258:
[----:B------:R-:W-:Y:S05]  /*a200*/  BSYNC B1 ;  /* 0x0000000000017941 */ /* 0x000fea0003800000 */
.L_x_257:
        /* <DEDUP_REMOVED lines=9> */
.L_x_260:
[----:B------:R-:W-:Y:S05]  /*a2a0*/  BSYNC B1 ;  /* 0x0000000000017941 */ /* 0x000fea0003800000 */
.L_x_259:
        /* <DEDUP_REMOVED lines=9> */
.L_x_262:
[----:B------:R-:W-:Y:S05]  /*a340*/  BSYNC B1 ;  /* 0x0000000000017941 */ /* 0x000fea0003800000 */
.L_x_261:
        /* <DEDUP_REMOVED lines=9> */
.L_x_264:
[----:B------:R-:W-:Y:S05]  /*a3e0*/  BSYNC B1 ;  /* 0x0000000000017941 */ /* 0x000fea0003800000 */
.L_x_263:
        /* <DEDUP_REMOVED lines=9> */
.L_x_266:
[----:B------:R-:W-:Y:S05]  /*a480*/  BSYNC B1 ;  /* 0x0000000000017941 */ /* 0x000fea0003800000 */
.L_x_265:
        /* <DEDUP_REMOVED lines=9> */
.L_x_268:
[----:B------:R-:W-:Y:S05]  /*a520*/  BSYNC B1 ;  /* 0x0000000000017941 */ /* 0x000fea0003800000 */
.L_x_267:
        /* <DEDUP_REMOVED lines=9> */
.L_x_270:
[----:B------:R-:W-:Y:S05]  /*a5c0*/  BSYNC B1 ;  /* 0x0000000000017941 */ /* 0x000fea0003800000 */
.L_x_269:
        /* <DEDUP_REMOVED lines=9> */
.L_x_272:
[----:B------:R-:W-:Y:S05]  /*a660*/  BSYNC B1 ;  /* 0x0000000000017941 */ /* 0x000fea0003800000 */
.L_x_271:
        /* <DEDUP_REMOVED lines=9> */
.L_x_274:
[----:B------:R-:W-:Y:S05]  /*a700*/  BSYNC B1 ;  /* 0x0000000000017941 */ /* 0x000fea0003800000 */
.L_x_273:
        /* <DEDUP_REMOVED lines=10> */
.L_x_276:
[----:B------:R-:W-:Y:S05]  /*a7b0*/  BSYNC B1 ;  /* 0x0000000000017941 */ /* 0x000fea0003800000 */
.L_x_275:
        /* <DEDUP_REMOVED lines=10> */
.L_x_278:
[----:B------:R-:W-:Y:S05]  /*a860*/  BSYNC B1 ;  /* 0x0000000000017941 */ /* 0x000fea0003800000 */
.L_x_277:
        /* <DEDUP_REMOVED lines=9> */
.L_x_280:
[----:B------:R-:W-:Y:S05]  /*a900*/  BSYNC B1 ;  /* 0x0000000000017941 */ /* 0x000fea0003800000 */
.L_x_279:
        /* <DEDUP_REMOVED lines=9> */
.L_x_282:
[----:B------:R-:W-:Y:S05]  /*a9a0*/  BSYNC B1 ;  /* 0x0000000000017941 */ /* 0x000fea0003800000 */
.L_x_281:
        /* <DEDUP_REMOVED lines=10> */
.L_x_284:
[----:B------:R-:W-:Y:S05]  /*aa50*/  BSYNC B1 ;  /* 0x0000000000017941 */ /* 0x000fea0003800000 */
.L_x_283:
        /* <DEDUP_REMOVED lines=10> */
.L_x_286:
[----:B------:R-:W-:Y:S05]  /*ab00*/  BSYNC B1 ;  /* 0x0000000000017941 */ /* 0x000fea0003800000 */
.L_x_285:
        /* <DEDUP_REMOVED lines=9> */
.L_x_288:
[----:B------:R-:W-:Y:S05]  /*aba0*/  BSYNC B1 ;  /* 0x0000000000017941 */ /* 0x000fea0003800000 */
.L_x_287:
        /* <DEDUP_REMOVED lines=9> */
.L_x_290:
[----:B------:R-:W-:Y:S05]  /*ac40*/  BSYNC B1 ;  /* 0x0000000000017941 */ /* 0x000fea0003800000 */
.L_x_289:
        /* <DEDUP_REMOVED lines=9> */
.L_x_292:
[----:B------:R-:W-:Y:S05]  /*ace0*/  BSYNC B1 ;  /* 0x0000000000017941 */ /* 0x000fea0003800000 */
.L_x_291:
        /* <DEDUP_REMOVED lines=9> */
.L_x_294:
[----:B------:R-:W-:Y:S05]  /*ad80*/  BSYNC B1 ;  /* 0x0000000000017941 */ /* 0x000fea0003800000 */
.L_x_293:
        /* <DEDUP_REMOVED lines=9> */
.L_x_296:
[----:B------:R-:W-:Y:S05]  /*ae20*/  BSYNC B1 ;  /* 0x0000000000017941 */ /* 0x000fea0003800000 */
.L_x_295:
        /* <DEDUP_REMOVED lines=9> */
.L_x_298:
[----:B------:R-:W-:Y:S05]  /*aec0*/  BSYNC B1 ;  /* 0x0000000000017941 */ /* 0x000fea0003800000 */
.L_x_297:
        /* <DEDUP_REMOVED lines=9> */
.L_x_300:
[----:B------:R-:W-:Y:S05]  /*af60*/  BSYNC B1 ;  /* 0x0000000000017941 */ /* 0x000fea0003800000 */
.L_x_299:
        /* <DEDUP_REMOVED lines=9> */
.L_x_302:
[----:B------:R-:W-:Y:S05]  /*b000*/  BSYNC B1 ;  /* 0x0000000000017941 */ /* 0x000fea0003800000 */
.L_x_301:
        /* <DEDUP_REMOVED lines=9> */
.L_x_304:
[----:B------:R-:W-:Y:S05]  /*b0a0*/  BSYNC B1 ;  /* 0x0000000000017941 */ /* 0x000fea0003800000 */
.L_x_303:
        /* <DEDUP_REMOVED lines=9> */
.L_x_306:
[----:B------:R-:W-:Y:S05]  /*b140*/  BSYNC B1 ;  /* 0x0000000000017941 */ /* 0x000fea0003800000 */
.L_x_305:
        /* <DEDUP_REMOVED lines=9> */
.L_x_308:
[----:B------:R-:W-:Y:S05]  /*b1e0*/  BSYNC B1 ;  /* 0x0000000000017941 */ /* 0x000fea0003800000 */
.L_x_307:
        /* <DEDUP_REMOVED lines=9> */
.L_x_310:
[----:B------:R-:W-:Y:S05]  /*b280*/  BSYNC B1 ;  /* 0x0000000000017941 */ /* 0x000fea0003800000 */
.L_x_309:
        /* <DEDUP_REMOVED lines=9> */
.L_x_312:
[----:B------:R-:W-:Y:S05]  /*b320*/  BSYNC B1 ;  /* 0x0000000000017941 */ /* 0x000fea0003800000 */
.L_x_311:
        /* <DEDUP_REMOVED lines=9> */
.L_x_314:
[----:B------:R-:W-:Y:S05]  /*b3c0*/  BSYNC B1 ;  /* 0x0000000000017941 */ /* 0x000fea0003800000 */
.L_x_313:
        /* <DEDUP_REMOVED lines=9> */
.L_x_316:
[----:B------:R-:W-:Y:S05]  /*b460*/  BSYNC B1 ;  /* 0x0000000000017941 */ /* 0x000fea0003800000 */
.L_x_315:
        /* <DEDUP_REMOVED lines=9> */
.L_x_318:
[----:B------:R-:W-:Y:S05]  /*b500*/  BSYNC B1 ;  /* 0x0000000000017941 */ /* 0x000fea0003800000 */
.L_x_317:
        /* <DEDUP_REMOVED lines=9> */
.L_x_320:
[----:B------:R-:W-:Y:S05]  /*b5a0*/  BSYNC B1 ;  /* 0x0000000000017941 */ /* 0x000fea0003800000 */
.L_x_319:
        /* <DEDUP_REMOVED lines=9> */
.L_x_322:
[----:B------:R-:W-:Y:S05]  /*b640*/  BSYNC B1 ;  /* 0x0000000000017941 */ /* 0x000fea0003800000 */
.L_x_321:
        /* <DEDUP_REMOVED lines=9> */
.L_x_324:
[----:B------:R-:W-:Y:S05]  /*b6e0*/  BSYNC B1 ;  /* 0x0000000000017941 */ /* 0x000fea0003800000 */
.L_x_323:
        /* <DEDUP_REMOVED lines=9> */
.L_x_326:
[----:B------:R-:W-:Y:S05]  /*b780*/  BSYNC B1 ;  /* 0x0000000000017941 */ /* 0x000fea0003800000 */
.L_x_325:
        /* <DEDUP_REMOVED lines=9> */
.L_x_328:
[----:B------:R-:W-:Y:S05]  /*b820*/  BSYNC B1 ;  /* 0x0000000000017941 */ /* 0x000fea0003800000 */
.L_x_327:
        /* <DEDUP_REMOVED lines=9> */
.L_x_330:
[----:B------:R-:W-:Y:S05]  /*b8c0*/  BSYNC B1 ;  /* 0x0000000000017941 */ /* 0x000fea0003800000 */
.L_x_329:
        /* <DEDUP_REMOVED lines=9> */
.L_x_332:
[----:B------:R-:W-:Y:S05]  /*b960*/  BSYNC B1 ;  /* 0x0000000000017941 */ /* 0x000fea0003800000 */
.L_x_331:
        /* <DEDUP_REMOVED lines=9> */
.L_x_334:
[----:B------:R-:W-:Y:S05]  /*ba00*/  BSYNC B1 ;  /* 0x0000000000017941 */ /* 0x000fea0003800000 */
.L_x_333:
        /* <DEDUP_REMOVED lines=9> */
.L_x_336:
[----:B------:R-:W-:Y:S05]  /*baa0*/  BSYNC B1 ;  /* 0x0000000000017941 */ /* 0x000fea0003800000 */
.L_x_335:
        /* <DEDUP_REMOVED lines=9> */
.L_x_338:
[----:B------:R-:W-:Y:S05]  /*bb40*/  BSYNC B1 ;  /* 0x0000000000017941 */ /* 0x000fea0003800000 */
.L_x_337:
        /* <DEDUP_REMOVED lines=10> */
.L_x_340:
[----:B------:R-:W-:Y:S05]  /*bbf0*/  BSYNC B1 ;  /* 0x0000000000017941 */ /* 0x000fea0003800000 */
.L_x_339:
        /* <DEDUP_REMOVED lines=10> */
.L_x_342:
[----:B------:R-:W-:Y:S05]  /*bca0*/  BSYNC B1 ;  /* 0x0000000000017941 */ /* 0x000fea0003800000 */
.L_x_341:
        /* <DEDUP_REMOVED lines=9> */
.L_x_344:
[----:B------:R-:W-:Y:S05]  /*bd40*/  BSYNC B1 ;  /* 0x0000000000017941 */ /* 0x000fea0003800000 */
.L_x_343:
        /* <DEDUP_REMOVED lines=9> */
.L_x_346:
[----:B------:R-:W-:Y:S05]  /*bde0*/  BSYNC B1 ;  /* 0x0000000000017941 */ /* 0x000fea0003800000 */
.L_x_345:
        /* <DEDUP_REMOVED lines=10> */
.L_x_348:
[----:B------:R-:W-:Y:S05]  /*be90*/  BSYNC B1 ;  /* 0x0000000000017941 */ /* 0x000fea0003800000 */
.L_x_347:
        /* <DEDUP_REMOVED lines=10> */
.L_x_350:
[----:B------:R-:W-:Y:S05]  /*bf40*/  BSYNC B1 ;  /* 0x0000000000017941 */ /* 0x000fea0003800000 */
.L_x_349:
        /* <DEDUP_REMOVED lines=9> */
.L_x_352:
[----:B------:R-:W-:Y:S05]  /*bfe0*/  BSYNC B1 ;  /* 0x0000000000017941 */ /* 0x000fea0003800000 */
.L_x_351:
        /* <DEDUP_REMOVED lines=9> */
.L_x_354:
[----:B------:R-:W-:Y:S05]  /*c080*/  BSYNC B1 ;  /* 0x0000000000017941 */ /* 0x000fea0003800000 */
.L_x_353:
        /* <DEDUP_REMOVED lines=9> */
.L_x_356:
[----:B------:R-:W-:Y:S05]  /*c120*/  BSYNC B1 ;  /* 0x0000000000017941 */ /* 0x000fea0003800000 */
.L_x_355:
        /* <DEDUP_REMOVED lines=9> */
.L_x_358:
[----:B------:R-:W-:Y:S05]  /*c1c0*/  BSYNC B1 ;  /* 0x0000000000017941 */ /* 0x000fea0003800000 */
.L_x_357:
        /* <DEDUP_REMOVED lines=9> */
.L_x_360:
[----:B------:R-:W-:Y:S05]  /*c260*/  BSYNC B1 ;  /* 0x0000000000017941 */ /* 0x000fea0003800000 */
.L_x_359:
        /* <DEDUP_REMOVED lines=9> */
.L_x_362:
[----:B------:R-:W-:Y:S05]  /*c300*/  BSYNC B1 ;  /* 0x0000000000017941 */ /* 0x000fea0003800000 */
.L_x_361:
        /* <DEDUP_REMOVED lines=9> */
.L_x_364:
[----:B------:R-:W-:Y:S05]  /*c3a0*/  BSYNC B1 ;  /* 0x0000000000017941 */ /* 0x000fea0003800000 */
.L_x_363:
        /* <DEDUP_REMOVED lines=9> */
.L_x_366:
[----:B------:R-:W-:Y:S05]  /*c440*/  BSYNC B1 ;  /* 0x0000000000017941 */ /* 0x000fea0003800000 */
.L_x_365:
        /* <DEDUP_REMOVED lines=9> */
.L_x_368:
[----:B------:R-:W-:Y:S05]  /*c4e0*/  BSYNC B1 ;  /* 0x0000000000017941 */ /* 0x000fea0003800000 */
.L_x_367:
        /* <DEDUP_REMOVED lines=9> */
.L_x_370:
[----:B------:R-:W-:Y:S05]  /*c580*/  BSYNC B1 ;  /* 0x0000000000017941 */ /* 0x000fea0003800000 */
.L_x_369:
        /* <DEDUP_REMOVED lines=9> */
.L_x_372:
[----:B------:R-:W-:Y:S05]  /*c620*/  BSYNC B1 ;  /* 0x0000000000017941 */ /* 0x000fea0003800000 */
.L_x_371:
        /* <DEDUP_REMOVED lines=9> */
.L_x_374:
[----:B------:R-:W-:Y:S05]  /*c6c0*/  BSYNC B1 ;  /* 0x0000000000017941 */ /* 0x000fea0003800000 */
.L_x_373:
        /* <DEDUP_REMOVED lines=9> */
.L_x_376:
[----:B------:R-:W-:Y:S05]  /*c760*/  BSYNC B1 ;  /* 0x0000000000017941 */ /* 0x000fea0003800000 */
.L_x_375:
        /* <DEDUP_REMOVED lines=9> */
.L_x_378:
[----:B------:R-:W-:Y:S05]  /*c800*/  BSYNC B1 ;  /* 0x0000000000017941 */ /* 0x000fea0003800000 */
.L_x_377:
        /* <DEDUP_REMOVED lines=9> */
.L_x_380:
[----:B------:R-:W-:Y:S05]  /*c8a0*/  BSYNC B1 ;  /* 0x0000000000017941 */ /* 0x000fea0003800000 */
.L_x_379:
        /* <DEDUP_REMOVED lines=9> */
.L_x_382:
[----:B------:R-:W-:Y:S05]  /*c940*/  BSYNC B1 ;  /* 0x0000000000017941 */ /* 0x000fea0003800000 */
.L_x_381:
        /* <DEDUP_REMOVED lines=9> */
.L_x_384:
[----:B------:R-:W-:Y:S05]  /*c9e0*/  BSYNC B1 ;  /* 0x0000000000017941 */ /* 0x000fea0003800000 */
.L_x_383:
        /* <DEDUP_REMOVED lines=9> */
.L_x_386:
[----:B------:R-:W-:Y:S05]  /*ca80*/  BSYNC B1 ;  /* 0x0000000000017941 */ /* 0x000fea0003800000 */
.L_x_385:
        /* <DEDUP_REMOVED lines=9> */
.L_x_388:
[----:B------:R-:W-:Y:S05]  /*cb20*/  BSYNC B1 ;  /* 0x0000000000017941 */ /* 0x000fea0003800000 */
.L_x_387:
        /* <DEDUP_REMOVED lines=9> */
.L_x_390:
[----:B------:R-:W-:Y:S05]  /*cbc0*/  BSYNC B1 ;  /* 0x0000000000017941 */ /* 0x000fea0003800000 */
.L_x_389:
        /* <DEDUP_REMOVED lines=9> */
.L_x_392:
[----:B------:R-:W-:Y:S05]  /*cc60*/  BSYNC B1 ;  /* 0x0000000000017941 */ /* 0x000fea0003800000 */
.L_x_391:
        /* <DEDUP_REMOVED lines=9> */
.L_x_394:
[----:B------:R-:W-:Y:S05]  /*cd00*/  BSYNC B1 ;  /* 0x0000000000017941 */ /* 0x000fea0003800000 */
.L_x_393:
        /* <DEDUP_REMOVED lines=9> */
.L_x_396:
[----:B------:R-:W-:Y:S05]  /*cda0*/  BSYNC B1 ;  /* 0x0000000000017941 */ /* 0x000fea0003800000 */
.L_x_395:
        /* <DEDUP_REMOVED lines=9> */
.L_x_398:
[----:B------:R-:W-:Y:S05]  /*ce40*/  BSYNC B1 ;  /* 0x0000000000017941 */ /* 0x000fea0003800000 */
.L_x_397:
        /* <DEDUP_REMOVED lines=9> */
.L_x_400:
[----:B------:R-:W-:Y:S05]  /*cee0*/  BSYNC B1 ;  /* 0x0000000000017941 */ /* 0x000fea0003800000 */
.L_x_399:
        /* <DEDUP_REMOVED lines=9> */
.L_x_402:
[----:B------:R-:W-:Y:S05]  /*cf80*/  BSYNC B1 ;  /* 0x0000000000017941 */ /* 0x000fea0003800000 */
.L_x_401:
        /* <DEDUP_REMOVED lines=10> */
.L_x_404:
[----:B------:R-:W-:Y:S05]  /*d030*/  BSYNC B1 ;  /* 0x0000000000017941 */ /* 0x000fea0003800000 */
.L_x_403:
        /* <DEDUP_REMOVED lines=10> */
.L_x_406:
[----:B------:R-:W-:Y:S05]  /*d0e0*/  BSYNC B1 ;  /* 0x0000000000017941 */ /* 0x000fea0003800000 */
.L_x_405:
        /* <DEDUP_REMOVED lines=9> */
.L_x_408:
[----:B------:R-:W-:Y:S05]  /*d180*/  BSYNC B1 ;  /* 0x0000000000017941 */ /* 0x000fea0003800000 */
.L_x_407:
        /* <DEDUP_REMOVED lines=9> */
.L_x_410:
[----:B------:R-:W-:Y:S05]  /*d220*/  BSYNC B1 ;  /* 0x0000000000017941 */ /* 0x000fea0003800000 */
.L_x_409:
        /* <DEDUP_REMOVED lines=10> */
.L_x_412:
[----:B------:R-:W-:Y:S05]  /*d2d0*/  BSYNC B1 ;  /* 0x0000000000017941 */ /* 0x000fea0003800000 */
.L_x_411:
        /* <DEDUP_REMOVED lines=10> */
.L_x_414:
[----:B------:R-:W-:Y:S05]  /*d380*/  BSYNC B1 ;  /* 0x0000000000017941 */ /* 0x000fea0003800000 */
.L_x_413:
        /* <DEDUP_REMOVED lines=9> */
.L_x_416:
[----:B------:R-:W-:Y:S05]  /*d420*/  BSYNC B1 ;  /* 0x0000000000017941 */ /* 0x000fea0003800000 */
.L_x_415:
        /* <DEDUP_REMOVED lines=9> */
.L_x_418:
[----:B------:R-:W-:Y:S05]  /*d4c0*/  BSYNC B1 ;  /* 0x0000000000017941 */ /* 0x000fea0003800000 */
.L_x_417:
        /* <DEDUP_REMOVED lines=9> */
.L_x_420:
[----:B------:R-:W-:Y:S05]  /*d560*/  BSYNC B1 ;  /* 0x0000000000017941 */ /* 0x000fea0003800000 */
.L_x_419:
        /* <DEDUP_REMOVED lines=9> */
.L_x_422:
[----:B------:R-:W-:Y:S05]  /*d600*/  BSYNC B1 ;  /* 0x0000000000017941 */ /* 0x000fea0003800000 */
.L_x_421:
        /* <DEDUP_REMOVED lines=9> */
.L_x_424:
[----:B------:R-:W-:Y:S05]  /*d6a0*/  BSYNC B1 ;  /* 0x0000000000017941 */ /* 0x000fea0003800000 */
.L_x_423:
        /* <DEDUP_REMOVED lines=9> */
.L_x_426:
[----:B------:R-:W-:Y:S05]  /*d740*/  BSYNC B1 ;  /* 0x0000000000017941 */ /* 0x000fea0003800000 */
.L_x_425:
        /* <DEDUP_REMOVED lines=9> */
.L_x_428:
[----:B------:R-:W-:Y:S05]  /*d7e0*/  BSYNC B1 ;  /* 0x0000000000017941 */ /* 0x000fea0003800000 */
.L_x_427:
        /* <DEDUP_REMOVED lines=9> */
.L_x_430:
[----:B------:R-:W-:Y:S05]  /*d880*/  BSYNC B1 ;  /* 0x0000000000017941 */ /* 0x000fea0003800000 */
.L_x_429:
        /* <DEDUP_REMOVED lines=9> */
.L_x_432:
[----:B------:R-:W-:Y:S05]  /*d920*/  BSYNC B1 ;  /* 0x0000000000017941 */ /* 0x000fea0003800000 */
.L_x_431:
        /* <DEDUP_REMOVED lines=9> */
.L_x_434:
[----:B------:R-:W-:Y:S05]  /*d9c0*/  BSYNC B1 ;  /* 0x0000000000017941 */ /* 0x000fea0003800000 */
.L_x_433:
        /* <DEDUP_REMOVED lines=9> */
.L_x_436:
[----:B------:R-:W-:Y:S05]  /*da60*/  BSYNC B1 ;  /* 0x0000000000017941 */ /* 0x000fea0003800000 */
.L_x_435:
        /* <DEDUP_REMOVED lines=9> */
.L_x_438:
[----:B------:R-:W-:Y:S05]  /*db00*/  BSYNC B1 ;  /* 0x0000000000017941 */ /* 0x000fea0003800000 */
.L_x_437:
        /* <DEDUP_REMOVED lines=9> */
.L_x_440:
[----:B------:R-:W-:Y:S05]  /*dba0*/  BSYNC B1 ;  /* 0x0000000000017941 */ /* 0x000fea0003800000 */
.L_x_439:
        /* <DEDUP_REMOVED lines=9> */
.L_x_442:
[----:B------:R-:W-:Y:S05]  /*dc40*/  BSYNC B1 ;  /* 0x0000000000017941 */ /* 0x000fea0003800000 */
.L_x_441:
        /* <DEDUP_REMOVED lines=9> */
.L_x_444:
[----:B------:R-:W-:Y:S05]  /*dce0*/  BSYNC B1 ;  /* 0x0000000000017941 */ /* 0x000fea0003800000 */
.L_x_443:
        /* <DEDUP_REMOVED lines=9> */
.L_x_446:
[----:B------:R-:W-:Y:S05]  /*dd80*/  BSYNC B1 ;  /* 0x0000000000017941 */ /* 0x000fea0003800000 */
.L_x_445:
        /* <DEDUP_REMOVED lines=9> */
.L_x_448:
[----:B------:R-:W-:Y:S05]  /*de20*/  BSYNC B1 ;  /* 0x0000000000017941 */ /* 0x000fea0003800000 */
.L_x_447:
        /* <DEDUP_REMOVED lines=9> */
.L_x_450:
[----:B------:R-:W-:Y:S05]  /*dec0*/  BSYNC B1 ;  /* 0x0000000000017941 */ /* 0x000fea0003800000 */
.L_x_449:
        /* <DEDUP_REMOVED lines=9> */
.L_x_452:
[----:B------:R-:W-:Y:S05]  /*df60*/  BSYNC B1 ;  /* 0x0000000000017941 */ /* 0x000fea0003800000 */
.L_x_451:
        /* <DEDUP_REMOVED lines=9> */
.L_x_454:
[----:B------:R-:W-:Y:S05]  /*e000*/  BSYNC B1 ;  /* 0x0000000000017941 */ /* 0x000fea0003800000 */
.L_x_453:
        /* <DEDUP_REMOVED lines=9> */
.L_x_456:
[----:B------:R-:W-:Y:S05]  /*e0a0*/  BSYNC B1 ;  /* 0x0000000000017941 */ /* 0x000fea0003800000 */
.L_x_455:
        /* <DEDUP_REMOVED lines=9> */
.L_x_458:
[----:B------:R-:W-:Y:S05]  /*e140*/  BSYNC B1 ;  /* 0x0000000000017941 */ /* 0x000fea0003800000 */
.L_x_457:
        /* <DEDUP_REMOVED lines=9> */
.L_x_460:
[----:B------:R-:W-:Y:S05]  /*e1e0*/  BSYNC B1 ;  /* 0x0000000000017941 */ /* 0x000fea0003800000 */
.L_x_459:
        /* <DEDUP_REMOVED lines=9> */
.L_x_462:
[----:B------:R-:W-:Y:S05]  /*e280*/  BSYNC B1 ;  /* 0x0000000000017941 */ /* 0x000fea0003800000 */
.L_x_461:
        /* <DEDUP_REMOVED lines=9> */
.L_x_464:
[----:B------:R-:W-:Y:S05]  /*e320*/  BSYNC B1 ;  /* 0x0000000000017941 */ /* 0x000fea0003800000 */
.L_x_463:
        /* <DEDUP_REMOVED lines=9> */
.L_x_466:
[----:B------:R-:W-:Y:S05]  /*e3c0*/  BSYNC B1 ;  /* 0x0000000000017941 */ /* 0x000fea0003800000 */
.L_x_465:
[----:B------:R-:W-:Y:S05]  /*e3d0*/  @!P0 BRA `(.L_x_467) ;  /* 0x0000003c00a88947 */ /* 0x000fea0003800000 */
[----:B-----5:R-:W-:-:S04]  /*e3e0*/  IMAD.U32 R3, R218, 0x10000, RZ ;  /* 0x00010000da037824 */ /* 0x020fc800078e00ff */
[----:B0-----:R-:W-:-:S04]  /*e3f0*/  FMUL R0, R3, R16 ;  /* 0x0000001003007220 */ /* 0x001fc80000400000 */
[----:B------:R-:W-:-:S05]  /*e400*/  FFMA R0, R31, R2, R0 ;  /* 0x000000021f007223 */ /* 0x000fca0000000000 */
[----:B------:R-:W-:-:S05]  /*e410*/  F2FP.BF16.F32.PACK_AB R0, RZ, R0 ;  /* 0x00000000ff00723e */ /* 0x000fca00000010ff */
[----:B------:R0:W-:Y:S01]  /*e420*/  STG.E.U16 desc[UR44][R184.64+0xd2], R0 ;  /* 0x0000d200b8007986 */ /* 0x0001e2000c10152c */
[----:B------:R-:W-:Y:S05]  /*e430*/  BRA `(.L_x_467) ;  /* 0x0000003c00907947 */ /* 0x000fea0003800000 */
.L_x_34:
[----:B------:R-:W2:Y:S01]  /*e440*/  LDL.LU R6, [R1+0x24] ;  /* 0x0000240001067983 */ /* 0x000ea20000300800 */
[----:B------:R-:W-:-:S03]  /*e450*/  ULDC.64 UR4, c[0x0][0x5c0] ;  /* 0x0001700000047ab9 */ /* 0x000fc60000000a00 */
[----:B------:R-:W3:Y:S04]  /*e460*/  LDL.LU R234, [R1+0x28] ;  /* 0x0000280001ea7983 */ /* 0x000ee80000300800 */
[----:B------:R-:W4:Y:S04]  /*e470*/  LDL.LU R7, [R1+0x20] ;  /* 0x0000200001077983 */ /* 0x000f280000300800 */
[----:B------:R-:W5:Y:S04]  /*e480*/  LDL.LU R22, [R1+0x2c] ;  /* 0x00002c0001167983 */ /* 0x000f680000300800 */
[----:B------:R-:W5:Y:S04]  /*e490*/  LDL.LU R21, [R1+0x30] ;  /* 0x0000300001157983 */ /* 0x000f680000300800 */
[----:B------:R-:W5:Y:S04]  /*e4a0*/  LDL.LU R20, [R1+0x34] ;  /* 0x0000340001147983 */ /* 0x000f680000300800 */
[----:B------:R-:W5:Y:S04]  /*e4b0*/  LDL.LU R19, [R1+0x38] ;  /* 0x0000380001137983 */ /* 0x000f680000300800 */
[----:B------:R-:W5:Y:S04]  /*e4c0*/  LDL.LU R18, [R1+0x3c] ;  /* 0x00003c0001127983 */ /* 0x000f680000300800 */
[----:B------:R-:W5:Y:S04]  /*e4d0*/  LDL.LU R233, [R1] ;  /* 0x0000000001e97983 */ /* 0x000f680000300800 */
[----:B------:R-:W5:Y:S04]  /*e4e0*/  LDL.LU R232, [R1+0x4] ;  /* 0x0000040001e87983 */ /* 0x000f680000300800 */
[----:B------:R-:W5:Y:S01]  /*e4f0*/  LDL.LU R23, [R1+0x8] ;  /* 0x0000080001177983 */ /* 0x000f620000300800 */
[----:B------:R-:W-:Y:S01]  /*e500*/  LEA R4, P2, R8, UR4, 0x1 ;  /* 0x0000000408047c11 */ /* 0x000fe2000f8408ff */
[----:B------:R-:W-:Y:S01]  /*e510*/  USHF.L.U64.HI UR4, UR8, 0x4, UR9 ;  /* 0x0000000408047899 */ /* 0x000fe20008010209 */
[----:B------:R-:W-:-:S02]  /*e520*/  ISETP.GT.AND P3, PT, R0, 0x1, PT ;  /* 0x000000010000780c */ /* 0x000fc40003f64270 */
[----:B------:R-:W-:Y:S01]  /*e530*/  LEA.HI.X R5, R8, UR5, R12, 0x1, P2 ;  /* 0x0000000508057c11 */ /* 0x000fe200090f0c0c */
[----:B------:R-:W-:Y:S01]  /*e540*/  USHF.L.U32 UR5, UR8, 0x4, URZ ;  /* 0x0000000408057899 */ /* 0x000fe2000800063f */
[----:B------:R-:W-:Y:S01]  /*e550*/  ISETP.GT.AND P2, PT, R3, 0x8, P0 ;  /* 0x000000080300780c */ /* 0x000fe20000744270 */
[-C--:B--2---:R-:W-:Y:S01]  /*e560*/  FMUL R6, R6, R2.reuse ;  /* 0x0000000206067220 */ /* 0x084fe20000400000 */
[----:B---3--:R-:W-:-:S04]  /*e570*/  FMUL R8, R234, R2 ;  /* 0x00000002ea087220 */ /* 0x008fc80000400000 */
[----:B------:R-:W-:Y:S01]  /*e580*/  F2FP.BF16.F32.PACK_AB R6, RZ, R6 ;  /* 0x00000006ff06723e */ /* 0x000fe200000010ff */
[----:B----4-:R-:W-:Y:S01]  /*e590*/  FMUL R7, R7, R2 ;  /* 0x0000000207077220 */ /* 0x010fe20000400000 */
[----:B------:R-:W-:Y:S02]  /*e5a0*/  F2FP.BF16.F32.PACK_AB R8, RZ, R8 ;  /* 0x00000008ff08723e */ /* 0x000fe400000010ff */
[----:B------:R-:W-:Y:S01]  /*e5b0*/  PRMT R10, R6, 0x7610, R10 ;  /* 0x00007610060a7816 */ /* 0x000fe2000000000a */
[-C--:B-----5:R-:W-:Y:S01]  /*e5c0*/  FMUL R9, R22, R2.reuse ;  /* 0x0000000216097220 */ /* 0x0a0fe20000400000 */
[----:B------:R-:W-:Y:S01]  /*e5d0*/  F2FP.BF16.F32.PACK_AB R7, RZ, R7 ;  /* 0x00000007ff07723e */ /* 0x000fe200000010ff */
[----:B------:R-:W2:Y:S01]  /*e5e0*/  LDL.LU R22, [R1+0xc] ;  /* 0x00000c0001167983 */ /* 0x000ea20000300800 */
[----:B------:R-:W-:Y:S01]  /*e5f0*/  PRMT R11, R8, 0x7610, R11 ;  /* 0x00007610080b7816 */ /* 0x000fe2000000000b */
[----:B------:R-:W-:Y:S01]  /*e600*/  FMUL R8, R21, R2 ;  /* 0x0000000215087220 */ /* 0x000fe20000400000 */
[----:B------:R-:W-:Y:S01]  /*e610*/  F2FP.BF16.F32.PACK_AB R9, RZ, R9 ;  /* 0x00000009ff09723e */ /* 0x000fe200000010ff */
[----:B------:R-:W3:Y:S03]  /*e620*/  LDL.LU R21, [R1+0x10] ;  /* 0x0000100001157983 */ /* 0x000ee60000300800 */
[----:B------:R-:W-:Y:S01]  /*e630*/  PRMT R12, R9, 0x7610, R12 ;  /* 0x00007610090c7816 */ /* 0x000fe2000000000c */
[----:B------:R0:W-:Y:S01]  /*e640*/  @P1 STG.E.U16 desc[UR44][R4.64], R7 ;  /* 0x0000000704001986 */ /* 0x0001e2000c10152c */
[----:B------:R-:W-:-:S02]  /*e650*/  ISETP.GT.AND P1, PT, R3, RZ, P3 ;  /* 0x000000ff0300720c */ /* 0x000fc40001f24270 */
[----:B------:R-:W-:Y:S01]  /*e660*/  F2FP.BF16.F32.PACK_AB R9, RZ, R8 ;  /* 0x00000008ff09723e */ /* 0x000fe200000010ff */
[----:B------:R-:W-:Y:S02]  /*e670*/  FMUL R8, R20, R2 ;  /* 0x0000000214087220 */ /* 0x000fe40000400000 */
[----:B------:R-:W4:Y:S03]  /*e680*/  LDL.LU R20, [R1+0x14] ;  /* 0x0000140001147983 */ /* 0x000f260000300800 */
[----:B------:R-:W-:-:S05]  /*e690*/  F2FP.BF16.F32.PACK_AB R8, RZ, R8 ;  /* 0x00000008ff08723e */ /* 0x000fca00000010ff */
[----:B------:R1:W-:Y:S01]  /*e6a0*/  @P1 STG.E.U16 desc[UR44][R4.64+0x2], R10 ;  /* 0x0000020a04001986 */ /* 0x0003e2000c10152c */
[----:B------:R-:W-:-:S04]  /*e6b0*/  IADD3 R6, P1, R4, UR5, RZ ;  /* 0x0000000504067c10 */ /* 0x000fc8000ff3e0ff */
[----:B0-----:R-:W-:Y:S02]  /*e6c0*/  IADD3.X R7, R5, UR4, RZ, P1, !PT ;  /* 0x0000000405077c10 */ /* 0x001fe40008ffe4ff */
[----:B------:R-:W-:-:S03]  /*e6d0*/  ISETP.GT.AND P1, PT, R3, 0x8, P3 ;  /* 0x000000080300780c */ /* 0x000fc60001f24270 */
[----:B------:R0:W-:Y:S01]  /*e6e0*/  @P2 STG.E.U16 desc[UR44][R6.64], R11 ;  /* 0x0000000b06002986 */ /* 0x0001e2000c10152c */
[----:B------:R-:W-:Y:S02]  /*e6f0*/  ISETP.GT.AND P2, PT, R0, 0x8, PT ;  /* 0x000000080000780c */ /* 0x000fe40003f44270 */
[----:B-1----:R-:W-:Y:S01]  /*e700*/  PRMT R10, R9, 0x7610, R10 ;  /* 0x00007610090a7816 */ /* 0x002fe2000000000a */
[----:B------:R-:W-:Y:S01]  /*e710*/  FMUL R9, R18, R2 ;  /* 0x0000000212097220 */ /* 0x000fe20000400000 */
[----:B------:R-:W-:-:S05]  /*e720*/  ISETP.GT.AND P4, PT, R3, RZ, P2 ;  /* 0x000000ff0300720c */ /* 0x000fca0001784270 */
[----:B------:R1:W-:Y:S01]  /*e730*/  @P1 STG.E.U16 desc[UR44][R6.64+0x2], R12 ;  /* 0x0000020c06001986 */ /* 0x0003e2000c10152c */
[----:B------:R-:W-:Y:S02]  /*e740*/  ISETP.GT.AND P1, PT, R0, 0x9, PT ;  /* 0x000000090000780c */ /* 0x000fe40003f24270 */
[----:B0-----:R-:W-:Y:S01]  /*e750*/  PRMT R11, R8, 0x7610, R11 ;  /* 0x00007610080b7816 */ /* 0x001fe2000000000b */
[----:B------:R-:W-:Y:S01]  /*e760*/  FMUL R8, R19, R2 ;  /* 0x0000000213087220 */ /* 0x000fe20000400000 */
[C---:B------:R-:W-:Y:S01]  /*e770*/  ISETP.GT.AND P5, PT, R3.reuse, RZ, P1 ;  /* 0x000000ff0300720c */ /* 0x040fe20000fa4270 */
[----:B------:R-:W5:Y:S04]  /*e780*/  LDL.LU R19, [R1+0x18] ;  /* 0x0000180001137983 */ /* 0x000f680000300800 */
[----:B------:R-:W5:Y:S04]  /*e790*/  LDL.LU R18, [R1+0x1c] ;  /* 0x00001c0001127983 */ /* 0x000f680000300800 */
[----:B------:R0:W-:Y:S01]  /*e7a0*/  @P4 STG.E.U16 desc[UR44][R4.64+0x10], R10 ;  /* 0x0000100a04004986 */ /* 0x0001e2000c10152c */
[----:B------:R-:W-:-:S02]  /*e7b0*/  ISETP.GT.AND P4, PT, R3, 0x8, P2 ;  /* 0x000000080300780c */ /* 0x000fc40001784270 */
[----:B------:R-:W-:Y:S01]  /*e7c0*/  F2FP.BF16.F32.PACK_AB R8, RZ, R8 ;  /* 0x00000008ff08723e */ /* 0x000fe200000010ff */
[----:B------:R-:W-:Y:S01]  /*e7d0*/  @P5 STG.E.U16 desc[UR44][R4.64+0x12], R11 ;  /* 0x0000120b04005986 */ /* 0x000fe2000c10152c */
[----:B------:R-:W-:Y:S02]  /*e7e0*/  F2FP.BF16.F32.PACK_AB R9, RZ, R9 ;  /* 0x00000009ff09723e */ /* 0x000fe400000010ff */
[----:B-1----:R-:W-:Y:S02]  /*e7f0*/  PRMT R12, R8, 0x7610, R12 ;  /* 0x00007610080c7816 */ /* 0x002fe4000000000c */
[----:B------:R-:W-:Y:S02]  /*e800*/  ISETP.GT.AND P5, PT, R3, 0x8, P1 ;  /* 0x000000080300780c */ /* 0x000fe40000fa4270 */
[----:B------:R-:W-:Y:S01]  /*e810*/  PRMT R13, R9, 0x7610, R13 ;  /* 0x00007610090d7816 */ /* 0x000fe2000000000d */
[----:B0-----:R-:W-:Y:S01]  /*e820*/  FMUL R10, R233, R2 ;  /* 0x00000002e90a7220 */ /* 0x001fe20000400000 */
[----:B------:R-:W-:Y:S01]  /*e830*/  IMAD.U32 R9, RZ, RZ, UR8 ;  /* 0x00000008ff097e24 */ /* 0x000fe2000f8e00ff */
[----:B------:R-:W-:Y:S01]  /*e840*/  @P4 STG.E.U16 desc[UR44][R6.64+0x10], R12 ;  /* 0x0000100c06004986 */ /* 0x000fe2000c10152c */
[----:B------:R-:W-:Y:S01]  /*e850*/  ISETP.GT.AND P4, PT, R3, 0x80, P0 ;  /* 0x000000800300780c */ /* 0x000fe20000784270 */
[----:B------:R-:W-:Y:S01]  /*e860*/  UIMAD UR11, UR9, 0xf0, URZ ;  /* 0x000000f0090b78a4 */ /* 0x000fe2000f8e023f */
[----:B------:R-:W-:Y:S01]  /*e870*/  IMAD.WIDE.U32 R8, R9, 0xf0, R6 ;  /* 0x000000f009087825 */ /* 0x000fe200078e0006 */
[----:B------:R-:W-:-:S04]  /*e880*/  F2FP.BF16.F32.PACK_AB R10, RZ, R10 ;  /* 0x0000000aff0a723e */ /* 0x000fc800000010ff */
[----:B------:R-:W-:Y:S01]  /*e890*/  PRMT R14, R10, 0x7610, R14 ;  /* 0x000076100a0e7816 */ /* 0x000fe2000000000e */
[----:B------:R-:W-:Y:S01]  /*e8a0*/  VIADD R9, R9, UR11 ;  /* 0x0000000b09097c36 */ /* 0x000fe20008000000 */
[----:B------:R0:W-:Y:S01]  /*e8b0*/  @P5 STG.E.U16 desc[UR44][R6.64+0x12], R13 ;  /* 0x0000120d06005986 */ /* 0x0001e2000c10152c */
[----:B------:R-:W-:-:S03]  /*e8c0*/  FMUL R10, R232, R2 ;  /* 0x00000002e80a7220 */ /* 0x000fc60000400000 */
[----:B------:R1:W-:Y:S01]  /*e8d0*/  @P4 STG.E.U16 desc[UR44][R8.64], R14 ;  /* 0x0000000e08004986 */ /* 0x0003e2000c10152c */
[----:B------:R-:W-:Y:S02]  /*e8e0*/  ISETP.GT.AND P4, PT, R3, 0x80, P3 ;  /* 0x000000800300780c */ /* 0x000fe40001f84270 */
[----:B------:R-:W-:-:S04]  /*e8f0*/  F2FP.BF16.F32.PACK_AB R10, RZ, R10 ;  /* 0x0000000aff0a723e */ /* 0x000fc800000010ff */
[----:B0-----:R-:W-:Y:S01]  /*e900*/  PRMT R13, R10, 0x7610, R13 ;  /* 0x000076100a0d7816 */ /* 0x001fe2000000000d */
[----:B------:R-:W-:-:S06]  /*e910*/  FMUL R10, R23, R2 ;  /* 0x00000002170a7220 */ /* 0x000fcc0000400000 */
[----:B------:R0:W-:Y:S01]  /*e920*/  @P4 STG.E.U16 desc[UR44][R8.64+0x2], R13 ;  /* 0x0000020d08004986 */ /* 0x0001e2000c10152c */
[----:B------:R-:W-:Y:S02]  /*e930*/  F2FP.BF16.F32.PACK_AB R11, RZ, R10 ;  /* 0x0000000aff0b723e */ /* 0x000fe400000010ff */
[----:B------:R-:W-:Y:S02]  /*e940*/  IADD3 R10, P4, R8, UR5, RZ ;  /* 0x00000005080a7c10 */ /* 0x000fe4000ff9e0ff */
[----:B-1----:R-:W-:Y:S02]  /*e950*/  PRMT R14, R11, 0x7610, R14 ;  /* 0x000076100b0e7816 */ /* 0x002fe4000000000e */
[----:B------:R-:W-:Y:S02]  /*e960*/  ISETP.GT.AND P5, PT, R3, 0x88, P0 ;  /* 0x000000880300780c */ /* 0x000fe400007a4270 */
[----:B------:R-:W-:Y:S02]  /*e970*/  IADD3.X R11, R9, UR4, RZ, P4, !PT ;  /* 0x00000004090b7c10 */ /* 0x000fe4000a7fe4ff */
[----:B------:R-:W-:-:S09]  /*e980*/  ISETP.GT.AND P4, PT, R3, 0x88, P3 ;  /* 0x000000880300780c */ /* 0x000fd20001f84270 */
[----:B------:R1:W-:Y:S01]  /*e990*/  @P5 STG.E.U16 desc[UR44][R10.64], R14 ;  /* 0x0000000e0a005986 */ /* 0x0003e2000c10152c */
[----:B------:R-:W-:Y:S02]  /*e9a0*/  USHF.L.U32 UR13, UR8, 0x8, URZ ;  /* 0x00000008080d7899 */ /* 0x000fe4000800063f */
[----:B------:R-:W-:Y:S01]  /*e9b0*/  USHF.L.U64.HI UR12, UR8, 0x8, UR9 ;  /* 0x00000008080c7899 */ /* 0x000fe20008010209 */
[----:B------:R-:W-:Y:S01]  /*e9c0*/  ISETP.GT.AND P5, PT, R3, 0x100, P0 ;  /* 0x000001000300780c */ /* 0x000fe200007a4270 */
[-C--:B------:R-:W-:Y:S01]  /*e9d0*/  FMUL R224, R224, R2.reuse ;  /* 0x00000002e0e07220 */ /* 0x080fe20000400000 */
[----:B------:R-:W-:-:S04]  /*e9e0*/  FMUL R225, R225, R2 ;  /* 0x00000002e1e17220 */ /* 0x000fc80000400000 */
[----:B------:R-:W-:Y:S02]  /*e9f0*/  F2FP.BF16.F32.PACK_AB R224, RZ, R224 ;  /* 0x000000e0ffe0723e */ /* 0x000fe400000010ff */
[----:B------:R-:W-:Y:S01]  /*ea00*/  F2FP.BF16.F32.PACK_AB R225, RZ, R225 ;  /* 0x000000e1ffe1723e */ /* 0x000fe200000010ff */
[-C--:B------:R-:W-:Y:S01]  /*ea10*/  FMUL R226, R226, R2.reuse ;  /* 0x00000002e2e27220 */ /* 0x080fe20000400000 */
[----:B------:R-:W-:-:S04]  /*ea20*/  FMUL R227, R227, R2 ;  /* 0x00000002e3e37220 */ /* 0x000fc80000400000 */
[----:B------:R-:W-:Y:S02]  /*ea30*/  F2FP.BF16.F32.PACK_AB R226, RZ, R226 ;  /* 0x000000e2ffe2723e */ /* 0x000fe400000010ff */
[----:B------:R-:W-:Y:S01]  /*ea40*/  F2FP.BF16.F32.PACK_AB R227, RZ, R227 ;  /* 0x000000e3ffe3723e */ /* 0x000fe200000010ff */
[----:B------:R-:W-:-:S05]  /*ea50*/  FMUL R228, R228, R2 ;  /* 0x00000002e4e47220 */ /* 0x000fca0000400000 */
[----:B------:R-:W-:Y:S01]  /*ea60*/  F2FP.BF16.F32.PACK_AB R228, RZ, R228 ;  /* 0x000000e4ffe4723e */ /* 0x000fe200000010ff */
[----:B------:R-:W-:-:S05]  /*ea70*/  FMUL R229, R229, R2 ;  /* 0x00000002e5e57220 */ /* 0x000fca0000400000 */
[----:B------:R-:W-:Y:S01]  /*ea80*/  F2FP.BF16.F32.PACK_AB R229, RZ, R229 ;  /* 0x000000e5ffe5723e */ /* 0x000fe200000010ff */
[-C--:B------:R-:W-:Y:S01]  /*ea90*/  FMUL R230, R230, R2.reuse ;  /* 0x00000002e6e67220 */ /* 0x080fe20000400000 */
[-C--:B------:R-:W-:Y:S01]  /*eaa0*/  FMUL R231, R231, R2.reuse ;  /* 0x00000002e7e77220 */ /* 0x080fe20000400000 */
[----:B--2---:R-:W-:-:S05]  /*eab0*/  FMUL R12, R22, R2 ;  /* 0x00000002160c7220 */ /* 0x004fca0000400000 */
[----:B------:R-:W-:-:S04]  /*eac0*/  F2FP.BF16.F32.PACK_AB R12, RZ, R12 ;  /* 0x0000000cff0c723e */ /* 0x000fc800000010ff */
[----:B0-----:R-:W-:Y:S01]  /*ead0*/  PRMT R13, R12, 0x7610, R13 ;  /* 0x000076100c0d7816 */ /* 0x001fe2000000000d */
[----:B---3--:R-:W-:-:S04]  /*eae0*/  FMUL R12, R21, R2 ;  /* 0x00000002150c7220 */ /* 0x008fc80000400000 */
[----:B------:R0:W-:Y:S01]  /*eaf0*/  @P4 STG.E.U16 desc[UR44][R10.64+0x2], R13 ;  /* 0x0000020d0a004986 */ /* 0x0001e2000c10152c */
[----:B------:R-:W-:Y:S02]  /*eb00*/  ISETP.GT.AND P4, PT, R3, 0x80, P2 ;  /* 0x000000800300780c */ /* 0x000fe40001784270 */
[----:B------:R-:W-:-:S04]  /*eb10*/  F2FP.BF16.F32.PACK_AB R12, RZ, R12 ;  /* 0x0000000cff0c723e */ /* 0x000fc800000010ff */
[----:B------:R-:W-:Y:S01]  /*eb20*/  PRMT R15, R12, 0x7610, R15 ;  /* 0x000076100c0f7816 */ /* 0x000fe2000000000f */
[----:B----4-:R-:W-:-:S06]  /*eb30*/  FMUL R12, R20, R2 ;  /* 0x00000002140c7220 */ /* 0x010fcc0000400000 */
[----:B------:R-:W-:Y:S01]  /*eb40*/  @P4 STG.E.U16 desc[UR44][R8.64+0x10], R15 ;  /* 0x0000100f08004986 */ /* 0x000fe2000c10152c */
[----:B------:R-:W-:Y:S02]  /*eb50*/  ISETP.GT.AND P4, PT, R3, 0x80, P1 ;  /* 0x000000800300780c */ /* 0x000fe40000f84270 */
[----:B------:R-:W-:-:S04]  /*eb60*/  F2FP.BF16.F32.PACK_AB R12, RZ, R12 ;  /* 0x0000000cff0c723e */ /* 0x000fc800000010ff */
[----:B-1----:R-:W-:-:S07]  /*eb70*/  PRMT R14, R12, 0x7610, R14 ;  /* 0x000076100c0e7816 */ /* 0x002fce000000000e */
[----:B------:R1:W-:Y:S01]  /*eb80*/  @P4 STG.E.U16 desc[UR44][R8.64+0x12], R14 ;  /* 0x0000120e08004986 */ /* 0x0003e2000c10152c */
[----:B------:R-:W-:Y:S01]  /*eb90*/  ISETP.GT.AND P4, PT, R3, 0x88, P2 ;  /* 0x000000880300780c */ /* 0x000fe20001784270 */
[----:B-----5:R-:W-:-:S05]  /*eba0*/  FMUL R12, R19, R2 ;  /* 0x00000002130c7220 */ /* 0x020fca0000400000 */
[----:B------:R-:W-:-:S04]  /*ebb0*/  F2FP.BF16.F32.PACK_AB R12, RZ, R12 ;  /* 0x0000000cff0c723e */ /* 0x000fc800000010ff */
[----:B0-----:R-:W-:Y:S01]  /*ebc0*/  PRMT R13, R12, 0x7610, R13 ;  /* 0x000076100c0d7816 */ /* 0x001fe2000000000d */
[----:B------:R-:W-:-:S04]  /*ebd0*/  FMUL R12, R18, R2 ;  /* 0x00000002120c7220 */ /* 0x000fc80000400000 */
[----:B------:R-:W-:Y:S01]  /*ebe0*/  @P4 STG.E.U16 desc[UR44][R10.64+0x10], R13 ;  /* 0x0000100d0a004986 */ /* 0x000fe2000c10152c */
[----:B------:R-:W-:Y:S02]  /*ebf0*/  ISETP.GT.AND P4, PT, R3, 0x88, P1 ;  /* 0x000000880300780c */ /* 0x000fe40000f84270 */
[----:B------:R-:W-:-:S11]  /*ec00*/  F2FP.BF16.F32.PACK_AB R12, RZ, R12 ;  /* 0x0000000cff0c723e */ /* 0x000fd600000010ff */
[----:B------:R0:W-:Y:S01]  /*ec10*/  @P4 STG.E.U16 desc[UR44][R10.64+0x12], R12 ;  /* 0x0000120c0a004986 */ /* 0x0001e2000c10152c */
[----:B-1----:R-:W-:-:S04]  /*ec20*/  IADD3 R8, P4, R8, UR13, RZ ;  /* 0x0000000d08087c10 */ /* 0x002fc8000ff9e0ff */
[----:B------:R-:W-:Y:S02]  /*ec30*/  IADD3.X R9, R9, UR12, RZ, P4, !PT ;  /* 0x0000000c09097c10 */ /* 0x000fe4000a7fe4ff */
[----:B------:R-:W-:-:S03]  /*ec40*/  ISETP.GT.AND P4, PT, R3, 0x100, P3 ;  /* 0x000001000300780c */ /* 0x000fc60001f84270 */
[----:B------:R-:W-:Y:S01]  /*ec50*/  @P5 STG.E.U16 desc[UR44][R8.64], R224 ;  /* 0x000000e008005986 */ /* 0x000fe2000c10152c */
[----:B------:R-:W-:-:S09]  /*ec60*/  ISETP.GT.AND P5, PT, R3, 0x108, P0 ;  /* 0x000001080300780c */ /* 0x000fd200007a4270 */
[----:B------:R-:W-:Y:S01]  /*ec70*/  @P4 STG.E.U16 desc[UR44][R8.64+0x2], R225 ;  /* 0x000002e108004986 */ /* 0x000fe2000c10152c */
[----:B0-----:R-:W-:-:S04]  /*ec80*/  IADD3 R10, P4, R8, UR5, RZ ;  /* 0x00000005080a7c10 */ /* 0x001fc8000ff9e0ff */
[----:B------:R-:W-:Y:S02]  /*ec90*/  IADD3.X R11, R9, UR4, RZ, P4, !PT ;  /* 0x00000004090b7c10 */ /* 0x000fe4000a7fe4ff */
[----:B------:R-:W-:-:S03]  /*eca0*/  ISETP.GT.AND P4, PT, R3, 0x108, P3 ;  /* 0x000001080300780c */ /* 0x000fc60001f84270 */
[----:B------:R-:W-:Y:S10]  /*ecb0*/  @P5 STG.E.U16 desc[UR44][R10.64], R226 ;  /* 0x000000e20a005986 */ /* 0x000ff4000c10152c */
[----:B------:R-:W-:Y:S01]  /*ecc0*/  @P4 STG.E.U16 desc[UR44][R10.64+0x2], R227 ;  /* 0x000002e30a004986 */ /* 0x000fe2000c10152c */
[----:B------:R-:W-:-:S13]  /*ecd0*/  ISETP.GT.AND P4, PT, R3, 0x100, P2 ;  /* 0x000001000300780c */ /* 0x000fda0001784270 */
[----:B------:R-:W-:Y:S01]  /*ece0*/  @P4 STG.E.U16 desc[UR44][R8.64+0x10], R228 ;  /* 0x000010e408004986 */ /* 0x000fe2000c10152c */
[C---:B------:R-:W-:Y:S02]  /*ecf0*/  ISETP.GT.AND P4, PT, R3.reuse, 0x100, P1 ;  /* 0x000001000300780c */ /* 0x040fe40000f84270 */
[----:B------:R-:W-:Y:S02]  /*ed00*/  ISETP.GT.AND P5, PT, R3, 0x108, P1 ;  /* 0x000001080300780c */ /* 0x000fe40000fa4270 */
[----:B------:R-:W-:-:S09]  /*ed10*/  F2FP.BF16.F32.PACK_AB R230, RZ, R230 ;  /* 0x000000e6ffe6723e */ /* 0x000fd200000010ff */
[----:B------:R0:W-:Y:S01]  /*ed20*/  @P4 STG.E.U16 desc[UR44][R8.64+0x12], R229 ;  /* 0x000012e508004986 */ /* 0x0001e2000c10152c */
[----:B------:R-:W-:Y:S02]  /*ed30*/  ISETP.GT.AND P4, PT, R3, 0x108, P2 ;  /* 0x000001080300780c */ /* 0x000fe40001784270 */
[----:B------:R-:W-:Y:S01]  /*ed40*/  F2FP.BF16.F32.PACK_AB R231, RZ, R231 ;  /* 0x000000e7ffe7723e */ /* 0x000fe200000010ff */
[----:B------:R-:W-:-:S10]  /*ed50*/  FMUL R216, R216, R2 ;  /* 0x00000002d8d87220 */ /* 0x000fd40000400000 */
[----:B------:R-:W-:Y:S04]  /*ed60*/  @P4 STG.E.U16 desc[UR44][R10.64+0x10], R230 ;  /* 0x000010e60a004986 */ /* 0x000fe8000c10152c */
[----:B------:R1:W-:Y:S01]  /*ed70*/  @P5 STG.E.U16 desc[UR44][R10.64+0x12], R231 ;  /* 0x000012e70a005986 */ /* 0x0003e2000c10152c */
[----:B------:R-:W-:Y:S02]  /*ed80*/  ISETP.GT.AND P5, PT, R3, 0x180, P0 ;  /* 0x000001800300780c */ /* 0x000fe400007a4270 */
[----:B0-----:R-:W-:Y:S02]  /*ed90*/  IADD3 R8, P4, R8, UR13, RZ ;  /* 0x0000000d08087c10 */ /* 0x001fe4000ff9e0ff */
[----:B------:R-:W-:Y:S02]  /*eda0*/  F2FP.BF16.F32.PACK_AB R216, RZ, R216 ;  /* 0x000000d8ffd8723e */ /* 0x000fe400000010ff */
[----:B------:R-:W-:-:S02]  /*edb0*/  IADD3.X R9, R9, UR12, RZ, P4, !PT ;  /* 0x0000000c09097c10 */ /* 0x000fc4000a7fe4ff */
[C---:B------:R-:W-:Y:S02]  /*edc0*/  ISETP.GT.AND P4, PT, R3.reuse, 0x180, P3 ;  /* 0x000001800300780c */ /* 0x040fe40001f84270 */
[----:B------:R-:W-:Y:S01]  /*edd0*/  ISETP.GT.AND P0, PT, R3, 0x188, P0 ;  /* 0x000001880300780c */ /* 0x000fe20000704270 */
[-C--:B------:R-:W-:Y:S01]  /*ede0*/  FMUL R217, R217, R2.reuse ;  /* 0x00000002d9d97220 */ /* 0x080fe20000400000 */
[----:B------:R-:W-:Y:S01]  /*edf0*/  FMUL R218, R218, R2 ;  /* 0x00000002dada7220 */ /* 0x000fe20000400000 */
[----:B------:R-:W-:Y:S01]  /*ee00*/  @P5 STG.E.U16 desc[UR44][R8.64], R216 ;  /* 0x000000d808005986 */ /* 0x000fe2000c10152c */
[----:B-1----:R-:W-:Y:S02]  /*ee10*/  IADD3 R10, P5, R8, UR5, RZ ;  /* 0x00000005080a7c10 */ /* 0x002fe4000ffbe0ff */
[----:B------:R-:W-:Y:S02]  /*ee20*/  F2FP.BF16.F32.PACK_AB R217, RZ, R217 ;  /* 0x000000d9ffd9723e */ /* 0x000fe400000010ff */
[----:B------:R-:W-:-:S02]  /*ee30*/  F2FP.BF16.F32.PACK_AB R218, RZ, R218 ;  /* 0x000000daffda723e */ /* 0x000fc400000010ff */
[----:B------:R-:W-:Y:S01]  /*ee40*/  IADD3.X R11, R9, UR4, RZ, P5, !PT ;  /* 0x00000004090b7c10 */ /* 0x000fe2000affe4ff */
[----:B------:R-:W-:Y:S01]  /*ee50*/  @P4 STG.E.U16 desc[UR44][R8.64+0x2], R217 ;  /* 0x000002d908004986 */ /* 0x000fe2000c10152c */
[C---:B------:R-:W-:Y:S02]  /*ee60*/  ISETP.GT.AND P3, PT, R3.reuse, 0x188, P3 ;  /* 0x000001880300780c */ /* 0x040fe40001f64270 */
[C---:B------:R-:W-:Y:S01]  /*ee70*/  ISETP.GT.AND P4, PT, R3.reuse, 0x180, P2 ;  /* 0x000001800300780c */ /* 0x040fe20001784270 */
[----:B------:R-:W-:Y:S01]  /*ee80*/  @P0 STG.E.U16 desc[UR44][R10.64], R218 ;  /* 0x000000da0a000986 */ /* 0x000fe2000c10152c */
[----:B------:R-:W-:Y:S01]  /*ee90*/  ISETP.GT.AND P0, PT, R3, 0x180, P1 ;  /* 0x000001800300780c */ /* 0x000fe20000f04270 */
[-C--:B------:R-:W-:Y:S01]  /*eea0*/  FMUL R219, R219, R2.reuse ;  /* 0x00000002dbdb7220 */ /* 0x080fe20000400000 */
[----:B------:R-:W-:Y:S01]  /*eeb0*/  ISETP.GT.AND P2, PT, R3, 0x188, P2 ;  /* 0x000001880300780c */ /* 0x000fe20001744270 */
[-C--:B------:R-:W-:Y:S01]  /*eec0*/  FMUL R220, R220, R2.reuse ;  /* 0x00000002dcdc7220 */ /* 0x080fe20000400000 */
[----:B------:R-:W-:-:S02]  /*eed0*/  FMUL R221, R221, R2 ;  /* 0x00000002dddd7220 */ /* 0x000fc40000400000 */
[----:B------:R-:W-:Y:S02]  /*eee0*/  F2FP.BF16.F32.PACK_AB R219, RZ, R219 ;  /* 0x000000dbffdb723e */ /* 0x000fe400000010ff */
[----:B------:R-:W-:Y:S01]  /*eef0*/  F2FP.BF16.F32.PACK_AB R220, RZ, R220 ;  /* 0x000000dcffdc723e */ /* 0x000fe200000010ff */
[-C--:B------:R-:W-:Y:S01]  /*ef00*/  FMUL R222, R222, R2.reuse ;  /* 0x00000002dede7220 */ /* 0x080fe20000400000 */
[----:B------:R-:W-:Y:S01]  /*ef10*/  F2FP.BF16.F32.PACK_AB R221, RZ, R221 ;  /* 0x000000ddffdd723e */ /* 0x000fe200000010ff */
[----:B------:R-:W-:Y:S01]  /*ef20*/  @P3 STG.E.U16 desc[UR44][R10.64+0x2], R219 ;  /* 0x000002db0a003986 */ /* 0x000fe2000c10152c */
[----:B------:R-:W-:Y:S01]  /*ef30*/  ISETP.GT.AND P1, PT, R3, 0x188, P1 ;  /* 0x000001880300780c */ /* 0x000fe20000f24270 */
[----:B------:R-:W-:Y:S02]  /*ef40*/  FMUL R223, R223, R2 ;  /* 0x00000002dfdf7220 */ /* 0x000fe40000400000 */
[----:B------:R-:W-:Y:S01]  /*ef50*/  @P4 STG.E.U16 desc[UR44][R8.64+0x10], R220 ;  /* 0x000010dc08004986 */ /* 0x000fe2000c10152c */
[----:B------:R-:W-:-:S03]  /*ef60*/  F2FP.BF16.F32.PACK_AB R222, RZ, R222 ;  /* 0x000000deffde723e */ /* 0x000fc600000010ff */
[----:B------:R0:W-:Y:S01]  /*ef70*/  @P0 STG.E.U16 desc[UR44][R8.64+0x12], R221 ;  /* 0x000012dd08000986 */ /* 0x0001e2000c10152c */
[----:B------:R-:W-:Y:S02]  /*ef80*/  F2FP.BF16.F32.PACK_AB R223, RZ, R223 ;  /* 0x000000dfffdf723e */ /* 0x000fe400000010ff */
[----:B------:R-:W-:Y:S01]  /*ef90*/  ISETP.GT.AND P3, PT, R0, 0x10, PT ;  /* 0x000000100000780c */ /* 0x000fe20003f64270 */
[----:B0-----:R-:W-:Y:S02]  /*efa0*/  @P2 IMAD.MOV.U32 R8, RZ, RZ, R10 ;  /* 0x000000ffff082224 */ /* 0x001fe400078e000a */
[----:B------:R-:W-:-:S05]  /*efb0*/  @P2 IMAD.MOV.U32 R9, RZ, RZ, R11 ;  /* 0x000000ffff092224 */ /* 0x000fca00078e000b */
[----:B------:R-:W-:Y:S01]  /*efc0*/  @P2 STG.E.U16 desc[UR44][R8.64+0x10], R222 ;  /* 0x000010de08002986 */ /* 0x000fe2000c10152c */
[----:B------:R-:W-:-:S03]  /*efd0*/  ISETP.GT.AND P2, PT, R0, 0x11, PT ;  /* 0x000000110000780c */ /* 0x000fc60003f44270 */
[----:B------:R0:W-:Y:S01]  /*efe0*/  @P1 STG.E.U16 desc[UR44][R10.64+0x12], R223 ;  /* 0x000012df0a001986 */ /* 0x0001e2000c10152c */
[C---:B------:R-:W-:Y:S02]  /*eff0*/  ISETP.GT.AND P1, PT, R3.reuse, RZ, P3 ;  /* 0x000000ff0300720c */ /* 0x040fe40001f24270 */
[C---:B------:R-:W-:Y:S02]  /*f000*/  ISETP.GT.AND P4, PT, R3.reuse, RZ, P2 ;  /* 0x000000ff0300720c */ /* 0x040fe40001784270 */
[----:B------:R-:W-:Y:S01]  /*f010*/  ISETP.GT.AND P0, PT, R3, 0x8, P2 ;  /* 0x000000080300780c */ /* 0x000fe20001704270 */
[-C--:B------:R-:W-:Y:S01]  /*f020*/  FMUL R208, R208, R2.reuse ;  /* 0x00000002d0d07220 */ /* 0x080fe20000400000 */
[-C--:B------:R-:W-:Y:S01]  /*f030*/  FMUL R209, R209, R2.reuse ;  /* 0x00000002d1d17220 */ /* 0x080fe20000400000 */
[-C--:B------:R-:W-:Y:S01]  /*f040*/  FMUL R211, R211, R2.reuse ;  /* 0x00000002d3d37220 */ /* 0x080fe20000400000 */
[----:B------:R-:W-:Y:S01]  /*f050*/  ISETP.GT.AND P5, PT, R3, 0x8, P3 ;  /* 0x000000080300780c */ /* 0x000fe20001fa4270 */
[----:B------:R-:W-:Y:S01]  /*f060*/  FMUL R210, R210, R2 ;  /* 0x00000002d2d27220 */ /* 0x000fe20000400000 */
[----:B------:R-:W-:-:S02]  /*f070*/  F2FP.BF16.F32.PACK_AB R208, RZ, R208 ;  /* 0x000000d0ffd0723e */ /* 0x000fc400000010ff */
[----:B------:R-:W-:Y:S02]  /*f080*/  F2FP.BF16.F32.PACK_AB R209, RZ, R209 ;  /* 0x000000d1ffd1723e */ /* 0x000fe400000010ff */
[----:B------:R-:W-:Y:S01]  /*f090*/  F2FP.BF16.F32.PACK_AB R211, RZ, R211 ;  /* 0x000000d3ffd3723e */ /* 0x000fe200000010ff */
[----:B------:R-:W-:Y:S01]  /*f0a0*/  @P1 STG.E.U16 desc[UR44][R4.64+0x20], R208 ;  /* 0x000020d004001986 */ /* 0x000fe2000c10152c */
[----:B------:R-:W-:-:S03]  /*f0b0*/  F2FP.BF16.F32.PACK_AB R210, RZ, R210 ;  /* 0x000000d2ffd2723e */ /* 0x000fc600000010ff */
[----:B------:R-:W-:Y:S01]  /*f0c0*/  @P4 STG.E.U16 desc[UR44][R4.64+0x22], R209 ;  /* 0x000022d104004986 */ /* 0x000fe2000c10152c */
[----:B------:R-:W-:-:S03]  /*f0d0*/  ISETP.GT.AND P1, PT, R0, 0x18, PT ;  /* 0x000000180000780c */ /* 0x000fc60003f24270 */
[----:B------:R-:W-:Y:S01]  /*f0e0*/  @P0 STG.E.U16 desc[UR44][R6.64+0x22], R211 ;  /* 0x000022d306000986 */ /* 0x000fe2000c10152c */
[----:B------:R-:W-:-:S03]  /*f0f0*/  ISETP.GT.AND P0, PT, R0, 0x19, PT ;  /* 0x000000190000780c */ /* 0x000fc60003f04270 */
[----:B------:R-:W-:Y:S01]  /*f100*/  @P5 STG.E.U16 desc[UR44][R6.64+0x20], R210 ;  /* 0x000020d206005986 */ /* 0x000fe2000c10152c */
[C---:B------:R-:W-:Y:S02]  /*f110*/  ISETP.GT.AND P5, PT, R3.reuse, RZ, P1 ;  /* 0x000000ff0300720c */ /* 0x040fe40000fa4270 */
[----:B------:R-:W-:Y:S01]  /*f120*/  ISETP.GT.AND P4, PT, R3, RZ, P0 ;  /* 0x000000ff0300720c */ /* 0x000fe20000784270 */
[-C--:B------:R-:W-:Y:S01]  /*f130*/  FMUL R212, R212, R2.reuse ;  /* 0x00000002d4d47220 */ /* 0x080fe20000400000 */
[----:B------:R-:W-:-:S04]  /*f140*/  FMUL R213, R213, R2 ;  /* 0x00000002d5d57220 */ /* 0x000fc80000400000 */
[----:B------:R-:W-:Y:S02]  /*f150*/  F2FP.BF16.F32.PACK_AB R212, RZ, R212 ;  /* 0x000000d4ffd4723e */ /* 0x000fe400000010ff */
[----:B------:R-:W-:-:S03]  /*f160*/  F2FP.BF16.F32.PACK_AB R213, RZ, R213 ;  /* 0x000000d5ffd5723e */ /* 0x000fc600000010ff */
[----:B------:R-:W-:Y:S01]  /*f170*/  @P5 STG.E.U16 desc[UR44][R4.64+0x30], R212 ;  /* 0x000030d404005986 */ /* 0x000fe2000c10152c */
[----:B------:R-:W-:-:S03]  /*f180*/  ISETP.GT.AND P5, PT, R3, 0x8, P1 ;  /* 0x000000080300780c */ /* 0x000fc60000fa4270 */
[----:B------:R-:W-:Y:S01]  /*f190*/  @P4 STG.E.U16 desc[UR44][R4.64+0x32], R213 ;  /* 0x000032d504004986 */ /* 0x000fe2000c10152c */
[----:B------:R-:W-:Y:S01]  /*f1a0*/  ISETP.GT.AND P4, PT, R3, 0x8, P0 ;  /* 0x000000080300780c */ /* 0x000fe20000784270 */
[-C--:B------:R-:W-:Y:S01]  /*f1b0*/  FMUL R214, R214, R2.reuse ;  /* 0x00000002d6d67220 */ /* 0x080fe20000400000 */
[----:B------:R-:W-:-:S04]  /*f1c0*/  FMUL R215, R215, R2 ;  /* 0x00000002d7d77220 */ /* 0x000fc80000400000 */
[----:B------:R-:W-:Y:S02]  /*f1d0*/  F2FP.BF16.F32.PACK_AB R214, RZ, R214 ;  /* 0x000000d6ffd6723e */ /* 0x000fe400000010ff */
[----:B------:R-:W-:Y:S01]  /*f1e0*/  F2FP.BF16.F32.PACK_AB R215, RZ, R215 ;  /* 0x000000d7ffd7723e */ /* 0x000fe200000010ff */
[----:B0-----:R-:W-:Y:S02]  /*f1f0*/  IMAD.U32 R11, RZ, RZ, UR8 ;  /* 0x00000008ff0b7e24 */ /* 0x001fe4000f8e00ff */
[----:B------:R-:W-:Y:S01]  /*f200*/  @P5 STG.E.U16 desc[UR44][R6.64+0x30], R214 ;  /* 0x000030d606005986 */ /* 0x000fe2000c10152c */
[----:B------:R-:W-:-:S03]  /*f210*/  ISETP.GT.AND P5, PT, R3, 0x80, P2 ;  /* 0x000000800300780c */ /* 0x000fc600017a4270 */
[----:B------:R-:W-:Y:S01]  /*f220*/  @P4 STG.E.U16 desc[UR44][R6.64+0x32], R215 ;  /* 0x000032d706004986 */ /* 0x000fe2000c10152c */
[----:B------:R-:W-:Y:S01]  /*f230*/  ISETP.GT.AND P4, PT, R3, 0x80, P3 ;  /* 0x000000800300780c */ /* 0x000fe20001f84270 */
[-C--:B------:R-:W-:Y:S01]  /*f240*/  FMUL R200, R200, R2.reuse ;  /* 0x00000002c8c87220 */ /* 0x080fe20000400000 */
[----:B------:R-:W-:Y:S01]  /*f250*/  FMUL R201, R201, R2 ;  /* 0x00000002c9c97220 */ /* 0x000fe20000400000 */
[----:B------:R-:W-:-:S03]  /*f260*/  IMAD.WIDE.U32 R10, R11, 0xf0, R6 ;  /* 0x000000f00b0a7825 */ /* 0x000fc600078e0006 */
[----:B------:R-:W-:Y:S01]  /*f270*/  F2FP.BF16.F32.PACK_AB R200, RZ, R200 ;  /* 0x000000c8ffc8723e */ /* 0x000fe200000010ff */
[----:B------:R-:W-:Y:S01]  /*f280*/  VIADD R11, R11, UR11 ;  /* 0x0000000b0b0b7c36 */ /* 0x000fe20008000000 */
[----:B------:R-:W-:Y:S01]  /*f290*/  F2FP.BF16.F32.PACK_AB R201, RZ, R201 ;  /* 0x000000c9ffc9723e */ /* 0x000fe200000010ff */
[----:B------:R-:W-:-:S04]  /*f2a0*/  FMUL R202, R202, R2 ;  /* 0x00000002caca7220 */ /* 0x000fc80000400000 */
[----:B------:R-:W-:Y:S01]  /*f2b0*/  @P4 STG.E.U16 desc[UR44][R10.64+0x20], R200 ;  /* 0x000020c80a004986 */ /* 0x000fe2000c10152c */
[----:B------:R-:W-:-:S03]  /*f2c0*/  IADD3 R8, P4, R10, UR5, RZ ;  /* 0x000000050a087c10 */ /* 0x000fc6000ff9e0ff */
[----:B------:R-:W-:Y:S01]  /*f2d0*/  @P5 STG.E.U16 desc[UR44][R10.64+0x22], R201 ;  /* 0x000022c90a005986 */ /* 0x000fe2000c10152c */
[----:B------:R-:W-:Y:S02]  /*f2e0*/  ISETP.GT.AND P5, PT, R3, 0x88, P3 ;  /* 0x000000880300780c */ /* 0x000fe40001fa4270 */
[----:B------:R-:W-:Y:S02]  /*f2f0*/  IADD3.X R9, R11, UR4, RZ, P4, !PT ;  /* 0x000000040b097c10 */ /* 0x000fe4000a7fe4ff */
[----:B------:R-:W-:Y:S01]  /*f300*/  ISETP.GT.AND P4, PT, R3, 0x88, P2 ;  /* 0x000000880300780c */ /* 0x000fe20001784270 */
[----:B------:R-:W-:Y:S01]  /*f310*/  FMUL R203, R203, R2 ;  /* 0x00000002cbcb7220 */ /* 0x000fe20000400000 */
[----:B------:R-:W-:Y:S01]  /*f320*/  F2FP.BF16.F32.PACK_AB R202, RZ, R202 ;  /* 0x000000caffca723e */ /* 0x000fe200000010ff */
[----:B------:R-:W-:-:S03]  /*f330*/  IMAD.U32 R15, RZ, RZ, UR5 ;  /* 0x00000005ff0f7e24 */ /* 0x000fc6000f8e00ff */
[----:B------:R-:W-:-:S03]  /*f340*/  F2FP.BF16.F32.PACK_AB R203, RZ, R203 ;  /* 0x000000cbffcb723e */ /* 0x000fc600000010ff */
[----:B------:R-:W-:Y:S01]  /*f350*/  @P5 STG.E.U16 desc[UR44][R8.64+0x20], R202 ;  /* 0x000020ca08005986 */ /* 0x000fe2000c10152c */
[----:B------:R-:W-:Y:S01]  /*f360*/  IADD3 R12, P5, R10, UR13, RZ ;  /* 0x0000000d0a0c7c10 */ /* 0x000fe2000ffbe0ff */
[----:B------:R-:W-:Y:S02]  /*f370*/  IMAD.U32 R19, RZ, RZ, UR4 ;  /* 0x00000004ff137e24 */ /* 0x000fe4000f8e00ff */
[----:B------:R-:W-:Y:S01]  /*f380*/  @P4 STG.E.U16 desc[UR44][R8.64+0x22], R203 ;  /* 0x000022cb08004986 */ /* 0x000fe2000c10152c */
[----:B------:R-:W-:Y:S02]  /*f390*/  IADD3.X R13, R11, UR12, RZ, P5, !PT ;  /* 0x0000000c0b0d7c10 */ /* 0x000fe4000affe4ff */
[----:B------:R-:W-:-:S04]  /*f3a0*/  IADD3 R14, P4, P5, R15, UR13, R12 ;  /* 0x0000000d0f0e7c10 */ /* 0x000fc8000fd9e00c */
[----:B------:R-:W-:Y:S02]  /*f3b0*/  IADD3.X R15, R19, UR12, R13, P4, P5 ;  /* 0x0000000c130f7c10 */ /* 0x000fe4000a7ea40d */
[C---:B------:R-:W-:Y:S01]  /*f3c0*/  ISETP.GT.AND P4, PT, R3.reuse, 0x80, P1 ;  /* 0x000000800300780c */ /* 0x040fe20000f84270 */
[-C--:B------:R-:W-:Y:S01]  /*f3d0*/  FMUL R204, R204, R2.reuse ;  /* 0x00000002cccc7220 */ /* 0x080fe20000400000 */
[----:B------:R-:W-:Y:S01]  /*f3e0*/  ISETP.GT.AND P5, PT, R3, 0x80, P0 ;  /* 0x000000800300780c */ /* 0x000fe200007a4270 */
[----:B------:R-:W-:-:S03]  /*f3f0*/  FMUL R205, R205, R2 ;  /* 0x00000002cdcd7220 */ /* 0x000fc60000400000 */
[----:B------:R-:W-:Y:S02]  /*f400*/  F2FP.BF16.F32.PACK_AB R204, RZ, R204 ;  /* 0x000000ccffcc723e */ /* 0x000fe400000010ff */
[----:B------:R-:W-:Y:S01]  /*f410*/  F2FP.BF16.F32.PACK_AB R205, RZ, R205 ;  /* 0x000000cdffcd723e */ /* 0x000fe200000010ff */
[----:B------:R-:W-:-:S04]  /*f420*/  FMUL R206, R206, R2 ;  /* 0x00000002cece7220 */ /* 0x000fc80000400000 */
[----:B------:R-:W-:Y:S01]  /*f430*/  @P4 STG.E.U16 desc[UR44][R10.64+0x30], R204 ;  /* 0x000030cc0a004986 */ /* 0x000fe2000c10152c */
[----:B------:R-:W-:-:S03]  /*f440*/  ISETP.GT.AND P4, PT, R3, 0x88, P1 ;  /* 0x000000880300780c */ /* 0x000fc60000f84270 */
[----:B------:R-:W-:Y:S01]  /*f450*/  @P5 STG.E.U16 desc[UR44][R10.64+0x32], R205 ;  /* 0x000032cd0a005986 */ /* 0x000fe2000c10152c */
[----:B------:R-:W-:Y:S01]  /*f460*/  ISETP.GT.AND P5, PT, R3, 0x88, P0 ;  /* 0x000000880300780c */ /* 0x000fe200007a4270 */
[----:B------:R-:W-:Y:S01]  /*f470*/  FMUL R207, R207, R2 ;  /* 0x00000002cfcf7220 */ /* 0x000fe20000400000 */
[----:B------:R-:W-:-:S04]  /*f480*/  F2FP.BF16.F32.PACK_AB R206, RZ, R206 ;  /* 0x000000ceffce723e */ /* 0x000fc800000010ff */
[----:B------:R-:W-:-:S03]  /*f490*/  F2FP.BF16.F32.PACK_AB R207, RZ, R207 ;  /* 0x000000cfffcf723e */ /* 0x000fc600000010ff */
[----:B------:R-:W-:Y:S01]  /*f4a0*/  @P4 STG.E.U16 desc[UR44][R8.64+0x30], R206 ;  /* 0x000030ce08004986 */ /* 0x000fe2000c10152c */
[C---:B------:R-:W-:Y:S01]  /*f4b0*/  ISETP.GT.AND P4, PT, R3.reuse, 0x100, P3 ;  /* 0x000001000300780c */ /* 0x040fe20001f84270 */
[-C--:B------:R-:W-:Y:S02]  /*f4c0*/  FMUL R192, R192, R2.reuse ;  /* 0x00000002c0c07220 */ /* 0x080fe40000400000 */
[----:B------:R-:W-:Y:S01]  /*f4d0*/  @P5 STG.E.U16 desc[UR44][R8.64+0x32], R207 ;  /* 0x000032cf08005986 */ /* 0x000fe2000c10152c */
[----:B------:R-:W-:Y:S01]  /*f4e0*/  ISETP.GT.AND P5, PT, R3, 0x100, P2 ;  /* 0x000001000300780c */ /* 0x000fe200017a4270 */
[----:B------:R-:W-:Y:S01]  /*f4f0*/  FMUL R193, R193, R2 ;  /* 0x00000002c1c17220 */ /* 0x000fe20000400000 */
[----:B------:R-:W-:-:S04]  /*f500*/  F2FP.BF16.F32.PACK_AB R192, RZ, R192 ;  /* 0x000000c0ffc0723e */ /* 0x000fc800000010ff */
[----:B------:R-:W-:-:S03]  /*f510*/  F2FP.BF16.F32.PACK_AB R193, RZ, R193 ;  /* 0x000000c1ffc1723e */ /* 0x000fc600000010ff */
[----:B------:R-:W-:Y:S01]  /*f520*/  @P4 STG.E.U16 desc[UR44][R12.64+0x20], R192 ;  /* 0x000020c00c004986 */ /* 0x000fe2000c10152c */
[----:B------:R-:W-:Y:S01]  /*f530*/  ISETP.GT.AND P4, PT, R3, 0x108, P3 ;  /* 0x000001080300780c */ /* 0x000fe20001f84270 */
[----:B------:R-:W-:Y:S02]  /*f540*/  FMUL R194, R194, R2 ;  /* 0x00000002c2c27220 */ /* 0x000fe40000400000 */
[----:B------:R-:W-:Y:S01]  /*f550*/  @P5 STG.E.U16 desc[UR44][R12.64+0x22], R193 ;  /* 0x000022c10c005986 */ /* 0x000fe2000c10152c */
[----:B------:R-:W-:Y:S02]  /*f560*/  IADD3 R18, P5, R12, UR5, RZ ;  /* 0x000000050c127c10 */ /* 0x000fe4000ffbe0ff */
[----:B------:R-:W-:Y:S02]  /*f570*/  F2FP.BF16.F32.PACK_AB R194, RZ, R194 ;  /* 0x000000c2ffc2723e */ /* 0x000fe400000010ff */
[----:B------:R-:W-:Y:S02]  /*f580*/  IADD3.X R19, R13, UR4, RZ, P5, !PT ;  /* 0x000000040d137c10 */ /* 0x000fe4000affe4ff */
[----:B------:R-:W-:Y:S01]  /*f590*/  ISETP.GT.AND P5, PT, R3, 0x108, P2 ;  /* 0x000001080300780c */ /* 0x000fe200017a4270 */
[----:B------:R-:W-:-:S02]  /*f5a0*/  FMUL R195, R195, R2 ;  /* 0x00000002c3c37220 */ /* 0x000fc40000400000 */
[----:B------:R-:W-:Y:S01]  /*f5b0*/  @P4 STG.E.U16 desc[UR44][R18.64+0x20], R194 ;  /* 0x000020c212004986 */ /* 0x000fe2000c10152c */
[----:B------:R-:W-:Y:S02]  /*f5c0*/  IADD3 R20, P4, R12, UR5, RZ ;  /* 0x000000050c147c10 */ /* 0x000fe4000ff9e0ff */
[----:B------:R-:W-:Y:S02]  /*f5d0*/  F2FP.BF16.F32.PACK_AB R195, RZ, R195 ;  /* 0x000000c3ffc3723e */ /* 0x000fe400000010ff */
[----:B------:R-:W-:Y:S02]  /*f5e0*/  IADD3.X R21, R13, UR4, RZ, P4, !PT ;  /* 0x000000040d157c10 */ /* 0x000fe4000a7fe4ff */
[C---:B------:R-:W-:Y:S01]  /*f5f0*/  ISETP.GT.AND P4, PT, R3.reuse, 0x100, P1 ;  /* 0x000001000300780c */ /* 0x040fe20000f84270 */
[-C--:B------:R-:W-:Y:S02]  /*f600*/  FMUL R196, R196, R2.reuse ;  /* 0x00000002c4c47220 */ /* 0x080fe40000400000 */
[----:B------:R0:W-:Y:S01]  /*f610*/  @P5 STG.E.U16 desc[UR44][R20.64+0x22], R195 ;  /* 0x000022c314005986 */ /* 0x0001e2000c10152c */
[----:B------:R-:W-:Y:S01]  /*f620*/  ISETP.GT.AND P5, PT, R3, 0x100, P0 ;  /* 0x000001000300780c */ /* 0x000fe200007a4270 */
[----:B------:R-:W-:Y:S01]  /*f630*/  FMUL R197, R197, R2 ;  /* 0x00000002c5c57220 */ /* 0x000fe20000400000 */
[----:B------:R-:W-:-:S04]  /*f640*/  F2FP.BF16.F32.PACK_AB R196, RZ, R196 ;  /* 0x000000c4ffc4723e */ /* 0x000fc800000010ff */
[----:B------:R-:W-:-:S03]  /*f650*/  F2FP.BF16.F32.PACK_AB R197, RZ, R197 ;  /* 0x000000c5ffc5723e */ /* 0x000fc600000010ff */
[----:B------:R1:W-:Y:S01]  /*f660*/  @P4 STG.E.U16 desc[UR44][R12.64+0x30], R196 ;  /* 0x000030c40c004986 */ /* 0x0003e2000c10152c */
        /* <DEDUP_REMOVED lines=8> */
[----:B------:R-:W-:Y:S01]  /*f6f0*/  ISETP.GT.AND P4, PT, R3, 0x180, P3 ;  /* 0x000001800300780c */ /* 0x000fe20001f84270 */
[----:B------:R-:W-:Y:S02]  /*f700*/  FMUL R184, R184, R2 ;  /* 0x00000002b8b87220 */ /* 0x000fe40000400000 */
[----:B------:R1:W-:Y:S01]  /*f710*/  @P5 STG.E.U16 desc[UR44][R18.64+0x32], R199 ;  /* 0x000032c712005986 */ /* 0x0003e2000c10152c */
[----:B0-----:R-:W-:Y:S02]  /*f720*/  IADD3 R20, P5, R12, UR13, RZ ;  /* 0x0000000d0c147c10 */ /* 0x001fe4000ffbe0ff */
[----:B------:R-:W-:Y:S02]  /*f730*/  F2FP.BF16.F32.PACK_AB R184, RZ, R184 ;  /* 0x000000b8ffb8723e */ /* 0x000fe400000010ff */
[----:B------:R-:W-:Y:S02]  /*f740*/  IADD3.X R21, R13, UR12, RZ, P5, !PT ;  /* 0x0000000c0d157c10 */ /* 0x000fe4000affe4ff */
[----:B------:R-:W-:-:S03]  /*f750*/  ISETP.GT.AND P3, PT, R3, 0x188, P3 ;  /* 0x000001880300780c */ /* 0x000fc60001f64270 */
[----:B------:R1:W-:Y:S01]  /*f760*/  @P4 STG.E.U16 desc[UR44][R20.64+0x20], R184 ;  /* 0x000020b814004986 */ /* 0x0003e2000c10152c */
[----:B------:R-:W-:Y:S01]  /*f770*/  ISETP.GT.AND P4, PT, R3, 0x180, P2 ;  /* 0x000001800300780c */ /* 0x000fe20001784270 */
[-C--:B------:R-:W-:Y:S01]  /*f780*/  FMUL R185, R185, R2.reuse ;  /* 0x00000002b9b97220 */ /* 0x080fe20000400000 */
[----:B------:R-:W-:Y:S01]  /*f790*/  FMUL R186, R186, R2 ;  /* 0x00000002baba7220 */ /* 0x000fe20000400000 */
[----:B------:R-:W-:-:S03]  /*f7a0*/  IADD3 R22, P5, R20, UR5, RZ ;  /* 0x0000000514167c10 */ /* 0x000fc6000ffbe0ff */
[----:B------:R-:W-:Y:S02]  /*f7b0*/  F2FP.BF16.F32.PACK_AB R185, RZ, R185 ;  /* 0x000000b9ffb9723e */ /* 0x000fe400000010ff */
[----:B------:R-:W-:Y:S02]  /*f7c0*/  F2FP.BF16.F32.PACK_AB R186, RZ, R186 ;  /* 0x000000baffba723e */ /* 0x000fe400000010ff */
[----:B------:R-:W-:Y:S02]  /*f7d0*/  IADD3.X R23, R21, UR4, RZ, P5, !PT ;  /* 0x0000000415177c10 */ /* 0x000fe4000affe4ff */
[----:B------:R-:W-:Y:S01]  /*f7e0*/  ISETP.GT.AND P2, PT, R3, 0x188, P2 ;  /* 0x000001880300780c */ /* 0x000fe20001744270 */
[----:B------:R1:W-:Y:S01]  /*f7f0*/  @P4 STG.E.U16 desc[UR44][R20.64+0x22], R185 ;  /* 0x000022b914004986 */ /* 0x0003e2000c10152c */
[----:B------:R-:W-:-:S03]  /*f800*/  FMUL R187, R187, R2 ;  /* 0x00000002bbbb7220 */ /* 0x000fc60000400000 */
[----:B------:R1:W-:Y:S01]  /*f810*/  @P3 STG.E.U16 desc[UR44][R22.64+0x20], R186 ;  /* 0x000020ba16003986 */ /* 0x0003e2000c10152c */
[----:B------:R-:W-:Y:S01]  /*f820*/  ISETP.GT.AND P3, PT, R3, 0x180, P0 ;  /* 0x000001800300780c */ /* 0x000fe20000764270 */
[-C--:B------:R-:W-:Y:S01]  /*f830*/  FMUL R189, R189, R2.reuse ;  /* 0x00000002bdbd7220 */ /* 0x080fe20000400000 */
[C---:B------:R-:W-:Y:S02]  /*f840*/  ISETP.GT.AND P4, PT, R3.reuse, 0x180, P1 ;  /* 0x000001800300780c */ /* 0x040fe40000f84270 */
[C---:B------:R-:W-:Y:S01]  /*f850*/  ISETP.GT.AND P0, PT, R3.reuse, 0x188, P0 ;  /* 0x000001880300780c */ /* 0x040fe20000704270 */
[-C--:B------:R-:W-:Y:S01]  /*f860*/  FMUL R188, R188, R2.reuse ;  /* 0x00000002bcbc7220 */ /* 0x080fe20000400000 */
[----:B------:R-:W-:Y:S01]  /*f870*/  ISETP.GT.AND P1, PT, R3, 0x188, P1 ;  /* 0x000001880300780c */ /* 0x000fe20000f24270 */
[-C--:B------:R-:W-:Y:S01]  /*f880*/  FMUL R191, R191, R2.reuse ;  /* 0x00000002bfbf7220 */ /* 0x080fe20000400000 */
[----:B------:R-:W-:Y:S01]  /*f890*/  F2FP.BF16.F32.PACK_AB R187, RZ, R187 ;  /* 0x000000bbffbb723e */ /* 0x000fe200000010ff */
[----:B------:R-:W-:Y:S01]  /*f8a0*/  FMUL R190, R190, R2 ;  /* 0x00000002bebe7220 */ /* 0x000fe20000400000 */
[----:B------:R-:W-:-:S02]  /*f8b0*/  F2FP.BF16.F32.PACK_AB R189, RZ, R189 ;  /* 0x000000bdffbd723e */ /* 0x000fc400000010ff */
[----:B------:R-:W-:Y:S01]  /*f8c0*/  F2FP.BF16.F32.PACK_AB R188, RZ, R188 ;  /* 0x000000bcffbc723e */ /* 0x000fe200000010ff */
[----:B------:R1:W-:Y:S01]  /*f8d0*/  @P2 STG.E.U16 desc[UR44][R14.64+0x22], R187 ;  /* 0x000022bb0e002986 */ /* 0x0003e2000c10152c */
[----:B------:R-:W-:Y:S02]  /*f8e0*/  F2FP.BF16.F32.PACK_AB R191, RZ, R191 ;  /* 0x000000bfffbf723e */ /* 0x000fe400000010ff */
[----:B------:R-:W-:Y:S01]  /*f8f0*/  F2FP.BF16.F32.PACK_AB R190, RZ, R190 ;  /* 0x000000beffbe723e */ /* 0x000fe200000010ff */
[----:B------:R1:W-:Y:S01]  /*f900*/  @P3 STG.E.U16 desc[UR44][R20.64+0x32], R189 ;  /* 0x000032bd14003986 */ /* 0x0003e2000c10152c */
[C---:B------:R-:W-:Y:S02]  /*f910*/  ISETP.GT.AND P3, PT, R0.reuse, 0x20, PT ;  /* 0x000000200000780c */ /* 0x040fe40003f64270 */
[----:B------:R-:W-:Y:S01]  /*f920*/  ISETP.GT.AND P2, PT, R0, 0x21, PT ;  /* 0x000000210000780c */ /* 0x000fe20003f44270 */
[----:B------:R1:W-:Y:S03]  /*f930*/  @P4 STG.E.U16 desc[UR44][R20.64+0x30], R188 ;  /* 0x000030bc14004986 */ /* 0x0003e6000c10152c */
[C---:B------:R-:W-:Y:S01]  /*f940*/  ISETP.GT.AND P4, PT, R3.reuse, RZ, P2 ;  /* 0x000000ff0300720c */ /* 0x040fe20001784270 */
[----:B------:R1:W-:Y:S01]  /*f950*/  @P0 STG.E.U16 desc[UR44][R22.64+0x32], R191 ;  /* 0x000032bf16000986 */ /* 0x0003e2000c10152c */
[----:B------:R-:W-:-:S03]  /*f960*/  ISETP.GT.AND P0, PT, R3, RZ, P3 ;  /* 0x000000ff0300720c */ /* 0x000fc60001f04270 */
[----:B------:R1:W-:Y:S01]  /*f970*/  @P1 STG.E.U16 desc[UR44][R22.64+0x30], R190 ;  /* 0x000030be16001986 */ /* 0x0003e2000c10152c */
[----:B------:R-:W-:Y:S01]  /*f980*/  ISETP.GT.AND P1, PT, R3, 0x8, P2 ;  /* 0x000000080300780c */ /* 0x000fe20001724270 */
[-C--:B------:R-:W-:Y:S01]  /*f990*/  FMUL R176, R176, R2.reuse ;  /* 0x00000002b0b07220 */ /* 0x080fe20000400000 */
[-C--:B------:R-:W-:Y:S01]  /*f9a0*/  FMUL R177, R177, R2.reuse ;  /* 0x00000002b1b17220 */ /* 0x080fe20000400000 */
[-C--:B------:R-:W-:Y:S01]  /*f9b0*/  FMUL R179, R179, R2.reuse ;  /* 0x00000002b3b37220 */ /* 0x080fe20000400000 */
[----:B------:R-:W-:Y:S01]  /*f9c0*/  ISETP.GT.AND P5, PT, R3, 0x8, P3 ;  /* 0x000000080300780c */ /* 0x000fe20001fa4270 */
[----:B------:R-:W-:Y:S01]  /*f9d0*/  FMUL R178, R178, R2 ;  /* 0x00000002b2b27220 */ /* 0x000fe20000400000 */
[----:B------:R-:W-:Y:S02]  /*f9e0*/  F2FP.BF16.F32.PACK_AB R176, RZ, R176 ;  /* 0x000000b0ffb0723e */ /* 0x000fe400000010ff */
[----:B------:R-:W-:Y:S02]  /*f9f0*/  F2FP.BF16.F32.PACK_AB R177, RZ, R177 ;  /* 0x000000b1ffb1723e */ /* 0x000fe400000010ff */
[----:B------:R-:W-:Y:S01]  /*fa00*/  F2FP.BF16.F32.PACK_AB R179, RZ, R179 ;  /* 0x000000b3ffb3723e */ /* 0x000fe200000010ff */
[----:B------:R1:W-:Y:S01]  /*fa10*/  @P0 STG.E.U16 desc[UR44][R4.64+0x40], R176 ;  /* 0x000040b004000986 */ /* 0x0003e2000c10152c */
[----:B------:R-:W-:-:S03]  /*fa20*/  F2FP.BF16.F32.PACK_AB R178, RZ, R178 ;  /* 0x000000b2ffb2723e */ /* 0x000fc600000010ff */
[----:B------:R1:W-:Y:S01]  /*fa30*/  @P4 STG.E.U16 desc[UR44][R4.64+0x42], R177 ;  /* 0x000042b104004986 */ /* 0x0003e2000c10152c */
[----:B------:R-:W-:-:S03]  /*fa40*/  ISETP.GT.AND P0, PT, R0, 0x28, PT ;  /* 0x000000280000780c */ /* 0x000fc60003f04270 */
[----:B------:R1:W-:Y:S01]  /*fa50*/  @P1 STG.E.U16 desc[UR44][R6.64+0x42], R179 ;  /* 0x000042b306001986 */ /* 0x0003e2000c10152c */
[----:B------:R-:W-:-:S03]  /*fa60*/  ISETP.GT.AND P1, PT, R0, 0x29, PT ;  /* 0x000000290000780c */ /* 0x000fc60003f24270 */
[----:B------:R1:W-:Y:S01]  /*fa70*/  @P5 STG.E.U16 desc[UR44][R6.64+0x40], R178 ;  /* 0x000040b206005986 */ /* 0x0003e2000c10152c */
[C---:B------:R-:W-:Y:S02]  /*fa80*/  ISETP.GT.AND P5, PT, R3.reuse, RZ, P0 ;  /* 0x000000ff0300720c */ /* 0x040fe400007a4270 */
[----:B------:R-:W-:Y:S01]  /*fa90*/  ISETP.GT.AND P4, PT, R3, RZ, P1 ;  /* 0x000000ff0300720c */ /* 0x000fe20000f84270 */
[-C--:B------:R-:W-:Y:S01]  /*faa0*/  FMUL R180, R180, R2.reuse ;  /* 0x00000002b4b47220 */ /* 0x080fe20000400000 */
[----:B------:R-:W-:-:S04]  /*fab0*/  FMUL R181, R181, R2 ;  /* 0x00000002b5b57220 */ /* 0x000fc80000400000 */
[----:B------:R-:W-:Y:S02]  /*fac0*/  F2FP.BF16.F32.PACK_AB R180, RZ, R180 ;  /* 0x000000b4ffb4723e */ /* 0x000fe400000010ff */
[----:B------:R-:W-:-:S03]  /*fad0*/  F2FP.BF16.F32.PACK_AB R181, RZ, R181 ;  /* 0x000000b5ffb5723e */ /* 0x000fc600000010ff */
[----:B------:R1:W-:Y:S01]  /*fae0*/  @P5 STG.E.U16 desc[UR44][R4.64+0x50], R180 ;  /* 0x000050b404005986 */ /* 0x0003e2000c10152c */
[----:B------:R-:W-:-:S03]  /*faf0*/  ISETP.GT.AND P5, PT, R3, 0x8, P0 ;  /* 0x000000080300780c */ /* 0x000fc600007a4270 */
[----:B------:R1:W-:Y:S01]  /*fb00*/  @P4 STG.E.U16 desc[UR44][R4.64+0x52], R181 ;  /* 0x000052b504004986 */ /* 0x0003e2000c10152c */
[----:B------:R-:W-:Y:S01]  /*fb10*/  ISETP.GT.AND P4, PT, R3, 0x8, P1 ;  /* 0x000000080300780c */ /* 0x000fe20000f84270 */
        /* <DEDUP_REMOVED lines=11> */
[----:B------:R-:W-:Y:S01]  /*fbd0*/  F2FP.BF16.F32.PACK_AB R169, RZ, R169 ;  /* 0x000000a9ffa9723e */ /* 0x000fe200000010ff */
[----:B------:R-:W-:-:S04]  /*fbe0*/  FMUL R170, R170, R2 ;  /* 0x00000002aaaa7220 */ /* 0x000fc80000400000 */
[----:B------:R1:W-:Y:S01]  /*fbf0*/  @P4 STG.E.U16 desc[UR44][R10.64+0x40], R168 ;  /* 0x000040a80a004986 */ /* 0x0003e2000c10152c */
[----:B------:R-:W-:-:S03]  /*fc00*/  ISETP.GT.AND P4, PT, R3, 0x88, P3 ;  /* 0x000000880300780c */ /* 0x000fc60001f84270 */
[----:B------:R1:W-:Y:S01]  /*fc10*/  @P5 STG.E.U16 desc[UR44][R10.64+0x42], R169 ;  /* 0x000042a90a005986 */ /* 0x0003e2000c10152c */
[----:B------:R-:W-:Y:S01]  /*fc20*/  ISETP.GT.AND P5, PT, R3, 0x88, P2 ;  /* 0x000000880300780c */ /* 0x000fe200017a4270 */
[----:B------:R-:W-:Y:S01]  /*fc30*/  FMUL R171, R171, R2 ;  /* 0x00000002abab7220 */ /* 0x000fe20000400000 */
[----:B------:R-:W-:-:S04]  /*fc40*/  F2FP.BF16.F32.PACK_AB R170, RZ, R170 ;  /* 0x000000aaffaa723e */ /* 0x000fc800000010ff */
        /* <DEDUP_REMOVED lines=52> */
[C---:B------:R-:W-:Y:S02]  /*ff90*/  ISETP.GT.AND P4, PT, R3.reuse, 0x180, P2 ;  /* 0x000001800300780c */ /* 0x040fe40001784270 */
[----:B------:R-:W-:Y:S01]  /*ffa0*/  ISETP.GT.AND P3, PT, R3, 0x188, P3 ;  /* 0x000001880300780c */ /* 0x000fe20001f64270 */
[-C--:B------:R-:W-:Y:S01]  /*ffb0*/  FMUL R152, R152, R2.reuse ;  /* 0x0000000298987220 */ /* 0x080fe20000400000 */
[-C--:B------:R-:W-:Y:S01]  /*ffc0*/  FMUL R153, R153, R2.reuse ;  /* 0x0000000299997220 */ /* 0x080fe20000400000 */
[----:B------:R-:W-:-:S03]  /*ffd0*/  FMUL R154, R154, R2 ;  /* 0x000000029a9a7220 */ /* 0x000fc60000400000 */
[----:B------:R-:W-:Y:S02]  /*ffe0*/  F2FP.BF16.F32.PACK_AB R152, RZ, R152 ;  /* 0x00000098ff98723e */ /* 0x000fe400000010ff */
[----:B------:R-:W-:Y:S02]  /*fff0*/  F2FP.BF16.F32.PACK_AB R153, RZ, R153 ;  /* 0x00000099ff99723e */ /* 0x000fe400000010ff */
[----:B------:R-:W-:Y:S01]  /*10000*/  F2FP.BF16.F32.PACK_AB R154, RZ, R154 ;  /* 0x0000009aff9a723e */ /* 0x000fe200000010ff */
[----:B------:R1:W-:Y:S01]  /*10010*/  @P5 STG.E.U16 desc[UR44][R20.64+0x40], R152 ;  /* 0x0000409814005986 */ /* 0x0003e2000c10152c */
[----:B------:R-:W-:-:S03]  /*10020*/  ISETP.GT.AND P2, PT, R3, 0x188, P2 ;  /* 0x000001880300780c */ /* 0x000fc60001744270 */
        /* <DEDUP_REMOVED lines=402> */
[C---:B------:R-:W-:Y:S02]  /*11950*/  ISETP.GT.AND P0, PT, R3.reuse, 0x188, P0 ;  /* 0x000001880300780c */ /* 0x040fe40000704270 */
[----:B------:R-:W-:Y:S01]  /*11960*/  ISETP.GT.AND P1, PT, R3, 0x188, P1 ;  /* 0x000001880300780c */ /* 0x000fe20000f24270 */
[-C--:B------:R-:W-:Y:S01]  /*11970*/  FMUL R60, R60, R2.reuse ;  /* 0x000000023c3c7220 */ /* 0x080fe20000400000 */
[-C--:B------:R-:W-:Y:S01]  /*11980*/  FMUL R62, R62, R2.reuse ;  /* 0x000000023e3e7220 */ /* 0x080fe20000400000 */
[----:B------:R-:W-:Y:S01]  /*11990*/  FMUL R63, R63, R2 ;  /* 0x000000023f3f7220 */ /* 0x000fe20000400000 */
[----:B------:R-:W-:-:S02]  /*119a0*/  F2FP.BF16.F32.PACK_AB R59, RZ, R59 ;  /* 0x0000003bff3b723e */ /* 0x000fc400000010ff */
[----:B------:R-:W-:Y:S02]  /*119b0*/  F2FP.BF16.F32.PACK_AB R61, RZ, R61 ;  /* 0x0000003dff3d723e */ /* 0x000fe400000010ff */
[----:B------:R-:W-:Y:S01]  /*119c0*/  F2FP.BF16.F32.PACK_AB R60, RZ, R60 ;  /* 0x0000003cff3c723e */ /* 0x000fe200000010ff */
[----:B------:R1:W-:Y:S01]  /*119d0*/  @P2 STG.E.U16 desc[UR44][R22.64+0xa2], R59 ;  /* 0x0000a23b16002986 */ /* 0x0003e2000c10152c */
[----:B------:R-:W-:Y:S02]  /*119e0*/  F2FP.BF16.F32.PACK_AB R62, RZ, R62 ;  /* 0x0000003eff3e723e */ /* 0x000fe400000010ff */
[----:B------:R-:W-:Y:S01]  /*119f0*/  F2FP.BF16.F32.PACK_AB R63, RZ, R63 ;  /* 0x0000003fff3f723e */ /* 0x000fe200000010ff */
[----:B------:R1:W-:Y:S01]  /*11a00*/  @P3 STG.E.U16 desc[UR44][R20.64+0xb2], R61 ;  /* 0x0000b23d14003986 */ /* 0x0003e2000c10152c */
[C---:B------:R-:W-:Y:S02]  /*11a10*/  ISETP.GT.AND P2, PT, R0.reuse, 0x60, PT ;  /* 0x000000600000780c */ /* 0x040fe40003f44270 */
[----:B------:R-:W-:Y:S01]  /*11a20*/  ISETP.GT.AND P3, PT, R0, 0x61, PT ;  /* 0x000000610000780c */ /* 0x000fe20003f64270 */
[----:B------:R1:W-:Y:S04]  /*11a30*/  @P4 STG.E.U16 desc[UR44][R20.64+0xb0], R60 ;  /* 0x0000b03c14004986 */ /* 0x0003e8000c10152c */
[----:B------:R1:W-:Y:S01]  /*11a40*/  @P0 STG.E.U16 desc[UR44][R22.64+0xb0], R62 ;  /* 0x0000b03e16000986 */ /* 0x0003e2000c10152c */
[----:B------:R-:W-:-:S03]  /*11a50*/  ISETP.GT.AND P0, PT, R3, RZ, P2 ;  /* 0x000000ff0300720c */ /* 0x000fc60001704270 */
[----:B------:R1:W-:Y:S01]  /*11a60*/  @P1 STG.E.U16 desc[UR44][R22.64+0xb2], R63 ;  /* 0x0000b23f16001986 */ /* 0x0003e2000c10152c */
[----:B------:R-:W-:Y:S01]  /*11a70*/  ISETP.GT.AND P1, PT, R3, RZ, P3 ;  /* 0x000000ff0300720c */ /* 0x000fe20001f24270 */
[-C--:B------:R-:W-:Y:S01]  /*11a80*/  FMUL R48, R48, R2.reuse ;  /* 0x0000000230307220 */ /* 0x080fe20000400000 */
[-C--:B------:R-:W-:Y:S01]  /*11a90*/  FMUL R49, R49, R2.reuse ;  /* 0x0000000231317220 */ /* 0x080fe20000400000 */
[C---:B------:R-:W-:Y:S02]  /*11aa0*/  ISETP.GT.AND P4, PT, R3.reuse, 0x8, P2 ;  /* 0x000000080300780c */ /* 0x040fe40001784270 */
[----:B------:R-:W-:Y:S01]  /*11ab0*/  ISETP.GT.AND P5, PT, R3, 0x8, P3 ;  /* 0x000000080300780c */ /* 0x000fe20001fa4270 */
[-C--:B------:R-:W-:Y:S01]  /*11ac0*/  FMUL R50, R50, R2.reuse ;  /* 0x0000000232327220 */ /* 0x080fe20000400000 */
[----:B------:R-:W-:Y:S01]  /*11ad0*/  FMUL R51, R51, R2 ;  /* 0x0000000233337220 */ /* 0x000fe20000400000 */
[----:B------:R-:W-:Y:S02]  /*11ae0*/  F2FP.BF16.F32.PACK_AB R48, RZ, R48 ;  /* 0x00000030ff30723e */ /* 0x000fe400000010ff */
[----:B------:R-:W-:-:S02]  /*11af0*/  F2FP.BF16.F32.PACK_AB R49, RZ, R49 ;  /* 0x00000031ff31723e */ /* 0x000fc400000010ff */
[----:B------:R-:W-:Y:S01]  /*11b00*/  F2FP.BF16.F32.PACK_AB R50, RZ, R50 ;  /* 0x00000032ff32723e */ /* 0x000fe200000010ff */
[----:B------:R1:W-:Y:S01]  /*11b10*/  @P0 STG.E.U16 desc[UR44][R4.64+0xc0], R48 ;  /* 0x0000c03004000986 */ /* 0x0003e2000c10152c */
[----:B------:R-:W-:Y:S02]  /*11b20*/  F2FP.BF16.F32.PACK_AB R51, RZ, R51 ;  /* 0x00000033ff33723e */ /* 0x000fe400000010ff */
[C---:B------:R-:W-:Y:S01]  /*11b30*/  ISETP.GT.AND P0, PT, R0.reuse, 0x69, PT ;  /* 0x000000690000780c */ /* 0x040fe20003f04270 */
[----:B------:R1:W-:Y:S01]  /*11b40*/  @P1 STG.E.U16 desc[UR44][R4.64+0xc2], R49 ;  /* 0x0000c23104001986 */ /* 0x0003e2000c10152c */
[----:B------:R-:W-:-:S03]  /*11b50*/  ISETP.GT.AND P1, PT, R0, 0x68, PT ;  /* 0x000000680000780c */ /* 0x000fc60003f24270 */
[----:B------:R1:W-:Y:S01]  /*11b60*/  @P4 STG.E.U16 desc[UR44][R6.64+0xc0], R50 ;  /* 0x0000c03206004986 */ /* 0x0003e2000c10152c */
[----:B------:R-:W-:-:S03]  /*11b70*/  ISETP.GT.AND P4, PT, R3, RZ, P0 ;  /* 0x000000ff0300720c */ /* 0x000fc60000784270 */
[----:B------:R1:W-:Y:S01]  /*11b80*/  @P5 STG.E.U16 desc[UR44][R6.64+0xc2], R51 ;  /* 0x0000c23306005986 */ /* 0x0003e2000c10152c */
[----:B------:R-:W-:Y:S01]  /*11b90*/  ISETP.GT.AND P5, PT, R3, RZ, P1 ;  /* 0x000000ff0300720c */ /* 0x000fe20000fa4270 */
        /* <DEDUP_REMOVED lines=83> */
[----:B------:R-:W-:Y:S02]  /*120d0*/  F2FP.BF16.F32.PACK_AB R25, RZ, R25 ;  /* 0x00000019ff19723e */ /* 0x000fe400000010ff */
[C---:B------:R-:W-:Y:S02]  /*120e0*/  ISETP.GT.AND P2, PT, R3.reuse, 0x188, P2 ;  /* 0x000001880300780c */ /* 0x040fe40001744270 */
[C---:B------:R-:W-:Y:S01]  /*120f0*/  ISETP.GT.AND P3, PT, R3.reuse, 0x188, P3 ;  /* 0x000001880300780c */ /* 0x040fe20001f64270 */
[----:B------:R1:W-:Y:S01]  /*12100*/  @P4 STG.E.U16 desc[UR44][R20.64+0xc0], R24 ;  /* 0x0000c01814004986 */ /* 0x0003e2000c10152c */
[----:B------:R-:W-:-:S03]  /*12110*/  ISETP.GT.AND P4, PT, R3, 0x180, P0 ;  /* 0x000001800300780c */ /* 0x000fc60000784270 */
[----:B------:R1:W-:Y:S01]  /*12120*/  @P5 STG.E.U16 desc[UR44][R20.64+0xc2], R25 ;  /* 0x0000c21914005986 */ /* 0x0003e2000c10152c */
[C---:B------:R-:W-:Y:S01]  /*12130*/  ISETP.GT.AND P5, PT, R3.reuse, 0x180, P1 ;  /* 0x000001800300780c */ /* 0x040fe20000fa4270 */
[-C--:B------:R-:W-:Y:S01]  /*12140*/  FMUL R26, R26, R2.reuse ;  /* 0x000000021a1a7220 */ /* 0x080fe20000400000 */
[----:B------:R-:W-:Y:S01]  /*12150*/  ISETP.GT.AND P1, PT, R3, 0x188, P1 ;  /* 0x000001880300780c */ /* 0x000fe20000f24270 */
[-C--:B------:R-:W-:Y:S01]  /*12160*/  FMUL R27, R27, R2.reuse ;  /* 0x000000021b1b7220 */ /* 0x080fe20000400000 */
[----:B------:R-:W-:Y:S01]  /*12170*/  ISETP.GT.AND P0, PT, R3, 0x188, P0 ;  /* 0x000001880300780c */ /* 0x000fe20000704270 */
[-C--:B------:R-:W-:Y:S01]  /*12180*/  FMUL R28, R28, R2.reuse ;  /* 0x000000021c1c7220 */ /* 0x080fe20000400000 */
[-C--:B------:R-:W-:Y:S01]  /*12190*/  FMUL R29, R29, R2.reuse ;  /* 0x000000021d1d7220 */ /* 0x080fe20000400000 */
[-C--:B------:R-:W-:Y:S01]  /*121a0*/  FMUL R30, R30, R2.reuse ;  /* 0x000000021e1e7220 */ /* 0x080fe20000400000 */
[----:B------:R-:W-:Y:S01]  /*121b0*/  FMUL R31, R31, R2 ;  /* 0x000000021f1f7220 */ /* 0x000fe20000400000 */
[----:B------:R-:W-:-:S02]  /*121c0*/  F2FP.BF16.F32.PACK_AB R26, RZ, R26 ;  /* 0x0000001aff1a723e */ /* 0x000fc400000010ff */
[----:B------:R-:W-:Y:S02]  /*121d0*/  F2FP.BF16.F32.PACK_AB R27, RZ, R27 ;  /* 0x0000001bff1b723e */ /* 0x000fe400000010ff */
[----:B------:R-:W-:Y:S02]  /*121e0*/  F2FP.BF16.F32.PACK_AB R28, RZ, R28 ;  /* 0x0000001cff1c723e */ /* 0x000fe400000010ff */
[----:B------:R-:W-:Y:S02]  /*121f0*/  F2FP.BF16.F32.PACK_AB R29, RZ, R29 ;  /* 0x0000001dff1d723e */ /* 0x000fe400000010ff */
[----:B------:R-:W-:Y:S02]  /*12200*/  F2FP.BF16.F32.PACK_AB R30, RZ, R30 ;  /* 0x0000001eff1e723e */ /* 0x000fe400000010ff */
[----:B------:R-:W-:Y:S01]  /*12210*/  F2FP.BF16.F32.PACK_AB R31, RZ, R31 ;  /* 0x0000001fff1f723e */ /* 0x000fe200000010ff */
[----:B------:R1:W-:Y:S04]  /*12220*/  @P2 STG.E.U16 desc[UR44][R22.64+0xc0], R26 ;  /* 0x0000c01a16002986 */ /* 0x0003e8000c10152c */
[----:B------:R1:W-:Y:S04]  /*12230*/  @P3 STG.E.U16 desc[UR44][R22.64+0xc2], R27 ;  /* 0x0000c21b16003986 */ /* 0x0003e8000c10152c */
[----:B------:R1:W-:Y:S04]  /*12240*/  @P5 STG.E.U16 desc[UR44][R20.64+0xd0], R28 ;  /* 0x0000d01c14005986 */ /* 0x0003e8000c10152c */
[----:B------:R1:W-:Y:S04]  /*12250*/  @P4 STG.E.U16 desc[UR44][R20.64+0xd2], R29 ;  /* 0x0000d21d14004986 */ /* 0x0003e8000c10152c */
[----:B------:R1:W-:Y:S04]  /*12260*/  @P1 STG.E.U16 desc[UR44][R22.64+0xd0], R30 ;  /* 0x0000d01e16001986 */ /* 0x0003e8000c10152c */
[----:B------:R1:W-:Y:S02]  /*12270*/  @P0 STG.E.U16 desc[UR44][R22.64+0xd2], R31 ;  /* 0x0000d21f16000986 */ /* 0x0003e4000c10152c */
.L_x_467:
[----:B------:R-:W-:Y:S05]  /*12280*/  BSYNC B0 ;  /* 0x0000000000007941 */ /* 0x000fea0003800000 */
.L_x_33:
[----:B01----:R-:W2:Y:S04]  /*12290*/  LDL.LU R5, [R1+0x6c] ;  /* 0x00006c0001057983 */ /* 0x003ea80000300800 */
[----:B------:R-:W2:Y:S01]  /*122a0*/  LDL.LU R4, [R1+0x80] ;  /* 0x0000800001047983 */ /* 0x000ea20000300800 */
[----:B------:R-:W-:Y:S01]  /*122b0*/  ULDC UR4, c[0x0][0xc] ;  /* 0x0000030000047ab9 */ /* 0x000fe20000000800 */
[----:B------:R-:W-:Y:S01]  /*122c0*/  ULDC UR5, c[0x0][0x10] ;  /* 0x0000040000057ab9 */ /* 0x000fe20000000800 */
[----:B------:R-:W2:Y:S01]  /*122d0*/  LDC R3, c[0x0][0x14] ;  /* 0x00000500ff037b82 */ /* 0x000ea20000000800 */
[----:B------:R-:W-:Y:S01]  /*122e0*/  UIMAD.WIDE.U32 UR4, UR4, UR5, URZ ;  /* 0x00000005040472a5 */ /* 0x000fe2000f8e003f */
[----:B------:R-:W-:Y:S01]  /*122f0*/  PRMT R0, RZ, 0x7610, R0 ;  /* 0x00007610ff007816 */ /* 0x000fe20000000000 */
[----:B------:R-:W-:Y:S01]  /*12300*/  UMOV UR39, 0xffffffff ;  /* 0xffffffff00277882 */ /* 0x000fe20000000000 */
[----:B------:R-:W-:-:S03]  /*12310*/  UMOV UR40, 0xffffffff ;  /* 0xffffffff00287882 */ /* 0x000fc60000000000 */
[----:B--2---:R-:W-:-:S04]  /*12320*/  IMAD.WIDE.U32 R4, R3, UR4, R4 ;  /* 0x0000000403047c25 */ /* 0x004fc8000f8e0004 */
[----:B------:R-:W-:Y:S01]  /*12330*/  IMAD R3, R3, UR5, RZ ;  /* 0x0000000503037c24 */ /* 0x000fe2000f8e02ff */
[----:B------:R-:W-:Y:S01]  /*12340*/  ULDC.64 UR4, c[0x0][0x650] ;  /* 0x0001940000047ab9 */ /* 0x000fe20000000a00 */
[----:B----4-:R-:W-:Y:S01]  /*12350*/  IMAD.MOV.U32 R23, RZ, RZ, R4 ;  /* 0x000000ffff177224 */ /* 0x010fe200078e0004 */
[----:B------:R-:W-:Y:S01]  /*12360*/  ISETP.GE.U32.AND P0, PT, R4, UR4, PT ;  /* 0x0000000404007c0c */ /* 0x000fe2000bf06070 */
[----:B------:R-:W-:-:S05]  /*12370*/  IMAD.IADD R26, R5, 0x1, R3 ;  /* 0x00000001051a7824 */ /* 0x000fca00078e0203 */
[----:B------:R0:W-:Y:S01]  /*12380*/  STL [R1+0x6c], R26 ;  /* 0x00006c1a01007387 */ /* 0x0001e20000100800 */
[----:B------:R-:W-:-:S03]  /*12390*/  ISETP.GE.U32.AND.EX P0, PT, R26, UR5, PT, P0 ;  /* 0x000000051a007c0c */ /* 0x000fc6000bf06100 */
[----:B------:R0:W-:Y:S10]  /*123a0*/  STL [R1+0x80], R23 ;  /* 0x0000801701007387 */ /* 0x0001f40000100800 */
[----:B0-----:R-:W-:Y:S05]  /*123b0*/  @P0 BRA `(.L_x_468) ;  /* 0x0000000400780947 */ /* 0x001fea0003800000 */
[----:B------:R-:W0:Y:S01]  /*123c0*/  S2R R18, SR_CTAID.X ;  /* 0x0000000000127919 */ /* 0x000e220000002500 */
[----:B------:R-:W1:Y:S01]  /*123d0*/  LDC.64 R10, c[0x0][0x628] ;  /* 0x00018a00ff0a7b82 */ /* 0x000e620000000a00 */
[----:B------:R-:W-:Y:S01]  /*123e0*/  ULDC UR4, c[0x0][0x150] ;  /* 0x0000540000047ab9 */ /* 0x000fe20000000800 */
[----:B------:R-:W-:Y:S01]  /*123f0*/  IMAD.MOV.U32 R8, RZ, RZ, R23 ;  /* 0x000000ffff087224 */ /* 0x000fe200078e0017 */
[----:B------:R-:W2:Y:S01]  /*12400*/  S2R R20, SR_CTAID.Y ;  /* 0x0000000000147919 */ /* 0x000ea20000002600 */
[----:B------:R-:W-:-:S04]  /*12410*/  IMAD.MOV.U32 R9, RZ, RZ, R26 ;  /* 0x000000ffff097224 */ /* 0x000fc800078e001a */
[----:B------:R-:W4:Y:S08]  /*12420*/  LDC R21, c[0x0][0x144] ;  /* 0x00005100ff157b82 */ /* 0x000f300000000800 */
[----:B------:R-:W2:Y:S08]  /*12430*/  LDC R12, c[0x0][0x630] ;  /* 0x00018c00ff0c7b82 */ /* 0x000eb00000000800 */
[----:B------:R-:W2:Y:S01]  /*12440*/  LDC.64 R14, c[0x0][0x620] ;  /* 0x00018800ff0e7b82 */ /* 0x000ea20000000a00 */
[----:B-1----:R-:W-:-:S04]  /*12450*/  ISETP.NE.U32.AND P0, PT, R10, RZ, PT ;  /* 0x000000ff0a00720c */ /* 0x002fc80003f05070 */
[----:B------:R-:W-:Y:S02]  /*12460*/  ISETP.NE.AND.EX P0, PT, R11, RZ, PT, P0 ;  /* 0x000000ff0b00720c */ /* 0x000fe40003f05300 */
[----:B0-----:R-:W-:-:S05]  /*12470*/  I2FP.F32.U32 R0, R18 ;  /* 0x0000001200007245 */ /* 0x001fca0000201000 */
[----:B------:R-:W-:-:S04]  /*12480*/  FMUL R0, R0, UR4 ;  /* 0x0000000400007c20 */ /* 0x000fc80008400000 */
[----:B------:R0:W1:Y:S02]  /*12490*/  F2I.U32.TRUNC.NTZ R19, R0 ;  /* 0x0000000000137305 */ /* 0x000064000020f000 */
[----:B----4-:R-:W-:Y:S05]  /*124a0*/  @!P0 BRA `(.L_x_469) ;  /* 0x0000000000288947 */ /* 0x010fea0003800000 */
[----:B0-----:R-:W0:Y:S02]  /*124b0*/  LDC R0, c[0x0][0x634] ;  /* 0x00018d00ff007b82 */ /* 0x001e240000000800 */
[----:B0-----:R-:W-:-:S05]  /*124c0*/  IADD3 R3, P0, R23, R0, RZ ;  /* 0x0000000017037210 */ /* 0x001fca0007f1e0ff */
        /* <DEDUP_REMOVED lines=8> */
.L_x_469:
[-CC-:B--2---:R-:W-:Y:S01]  /*12550*/  SHF.R.U64 R28, R8, R12.reuse, R9.reuse ;  /* 0x0000000c081c7219 */ /* 0x184fe20000001209 */
[----:B------:R-:W2:Y:S01]  /*12560*/  LDC.64 R24, c[0x0][0x640] ;  /* 0x00019000ff187b82 */ /* 0x000ea20000000a00 */
[----:B0-----:R-:W-:Y:S01]  /*12570*/  SHF.R.U32.HI R0, RZ, R12, R9 ;  /* 0x0000000cff007219 */ /* 0x001fe20000011609 */
[----:B------:R-:W-:Y:S01]  /*12580*/  IMAD.MOV.U32 R4, RZ, RZ, R23 ;  /* 0x000000ffff047224 */ /* 0x000fe200078e0017 */
[----:B------:R-:W-:Y:S01]  /*12590*/  IADD3 R3, P0, RZ, -R28, RZ ;  /* 0x8000001cff037210 */ /* 0x000fe20007f1e0ff */
[----:B-1----:R-:W-:Y:S01]  /*125a0*/  IMAD.MOV R19, RZ, RZ, -R19 ;  /* 0x000000ffff137224 */ /* 0x002fe200078e0a13 */
[----:B------:R-:W-:Y:S01]  /*125b0*/  ULDC UR4, c[0x0][0x154] ;  /* 0x0000550000047ab9 */ /* 0x000fe20000000800 */
[----:B------:R-:W-:Y:S02]  /*125c0*/  IMAD.MOV.U32 R7, RZ, RZ, 0x1 ;  /* 0x00000001ff077424 */ /* 0x000fe400078e00ff */
[----:B------:R-:W0:Y:S01]  /*125d0*/  LDC R6, c[0x0][0x618] ;  /* 0x00018600ff067b82 */ /* 0x000e220000000800 */
[----:B------:R-:W-:-:S02]  /*125e0*/  IMAD.X R5, RZ, RZ, ~R0, P0 ;  /* 0x000000ffff057224 */ /* 0x000fc400000e0e00 */
[----:B------:R-:W-:Y:S02]  /*125f0*/  IMAD R19, R21, R19, R18 ;  /* 0x0000001315137224 */ /* 0x000fe400078e0212 */
[-C--:B------:R-:W-:Y:S02]  /*12600*/  IMAD R0, R5, R14.reuse, RZ ;  /* 0x0000000e05007224 */ /* 0x080fe400078e02ff */
[----:B------:R-:W-:Y:S01]  /*12610*/  IMAD.MOV.U32 R5, RZ, RZ, R26 ;  /* 0x000000ffff057224 */ /* 0x000fe200078e001a */
[----:B------:R-:W1:Y:S01]  /*12620*/  LDC R8, c[0x0][0x608] ;  /* 0x00018200ff087b82 */ /* 0x000e620000000800 */
[----:B------:R-:W-:-:S04]  /*12630*/  IMAD.WIDE.U32 R4, R3, R14, R4 ;  /* 0x0000000e03047225 */ /* 0x000fc800078e0004 */
[----:B------:R-:W-:-:S03]  /*12640*/  IMAD R3, R3, R15, R0 ;  /* 0x0000000f03037224 */ /* 0x000fc600078e0200 */
[----:B------:R-:W4:Y:S01]  /*12650*/  LDC R22, c[0x0][0x658] ;  /* 0x00019600ff167b82 */ /* 0x000f220000000800 */
[----:B------:R-:W-:Y:S01]  /*12660*/  I2FP.F32.U32 R0, R20 ;  /* 0x0000001400007245 */ /* 0x000fe20000201000 */
[----:B------:R-:W-:Y:S01]  /*12670*/  IMAD.IADD R3, R5, 0x1, R3 ;  /* 0x0000000105037824 */ /* 0x000fe200078e0203 */
[----:B--2---:R-:W-:Y:S01]  /*12680*/  ISETP.NE.U32.AND P0, PT, R24, RZ, PT ;  /* 0x000000ff1800720c */ /* 0x004fe20003f05070 */
[----:B------:R-:W-:Y:S02]  /*12690*/  IMAD.MOV.U32 R5, RZ, RZ, -0x1 ;  /* 0xffffffffff057424 */ /* 0x000fe400078e00ff */
[----:B------:R-:W-:Y:S02]  /*126a0*/  FMUL R0, R0, UR4 ;  /* 0x0000000400007c20 */ /* 0x000fe40008400000 */
[----:B------:R-:W2:Y:S01]  /*126b0*/  LDC R15, c[0x0][0x148] ;  /* 0x00005200ff0f7b82 */ /* 0x000ea20000000800 */
[----:B0-----:R-:W-:Y:S01]  /*126c0*/  SHF.R.U64 R12, R4, R6, R3 ;  /* 0x00000006040c7219 */ /* 0x001fe20000001203 */
[----:B------:R0:W0:Y:S01]  /*126d0*/  F2I.U32.TRUNC.NTZ R13, R0 ;  /* 0x00000000000d7305 */ /* 0x000022000020f000 */
[----:B------:R-:W-:-:S02]  /*126e0*/  ISETP.NE.AND.EX P0, PT, R25, RZ, PT, P0 ;  /* 0x000000ff1900720c */ /* 0x000fc40003f05300 */
[----:B------:R-:W-:-:S03]  /*126f0*/  SHF.R.U32.HI R3, RZ, R6, R3 ;  /* 0x00000006ff037219 */ /* 0x000fc60000011603 */
[----:B------:R-:W0:Y:S01]  /*12700*/  LDC R18, c[0x0][0x600] ;  /* 0x00018000ff127b82 */ /* 0x000e220000000800 */
[-CC-:B-1----:R-:W-:Y:S02]  /*12710*/  SHF.R.U64 R10, R12, R8.reuse, R3.reuse ;  /* 0x000000080c0a7219 */ /* 0x182fe40000001203 */
[----:B------:R-:W-:-:S05]  /*12720*/  SHF.R.U32.HI R3, RZ, R8, R3 ;  /* 0x00000008ff037219 */ /* 0x000fca0000011603 */
[----:B------:R-:W1:Y:S01]  /*12730*/  LDC R23, c[0x0][0x648] ;  /* 0x00019200ff177b82 */ /* 0x000e620000000800 */
[-C--:B----4-:R-:W-:Y:S02]  /*12740*/  SHF.L.U32 R4, R5, R22.reuse, RZ ;  /* 0x0000001605047219 */ /* 0x090fe400000006ff */
[-CC-:B------:R-:W-:Y:S02]  /*12750*/  SHF.R.U64 R14, R10, R22.reuse, R3.reuse ;  /* 0x000000160a0e7219 */ /* 0x180fe40000001203 */
[----:B------:R-:W-:Y:S02]  /*12760*/  SHF.R.U32.HI R5, RZ, R22, R3 ;  /* 0x00000016ff057219 */ /* 0x000fe40000011603 */
[----:B------:R-:W-:Y:S01]  /*12770*/  LOP3.LUT R21, RZ, R4, RZ, 0x33, !PT ;  /* 0x00000004ff157212 */ /* 0x000fe200078e33ff */
[----:B------:R-:W4:Y:S01]  /*12780*/  LDC R26, c[0x0][0x638] ;  /* 0x00018e00ff1a7b82 */ /* 0x000f220000000800 */
[----:B------:R-:W-:Y:S01]  /*12790*/  SHF.L.U32 R22, R7, R22, RZ ;  /* 0x0000001607167219 */ /* 0x000fe200000006ff */
[----:B------:R-:W-:-:S06]  /*127a0*/  IMAD.MOV.U32 R4, RZ, RZ, R14 ;  /* 0x000000ffff047224 */ /* 0x000fcc00078e000e */
[----:B------:R-:W0:Y:S01]  /*127b0*/  LDC R27, c[0x0][0x610] ;  /* 0x00018400ff1b7b82 */ /* 0x000e220000000800 */
[----:B------:R-:W-:Y:S05]  /*127c0*/  @!P0 BRA `(.L_x_470) ;  /* 0x0000000000288947 */ /* 0x000fea0003800000 */
[----:B------:R-:W3:Y:S02]  /*127d0*/  LDC R3, c[0x0][0x64c] ;  /* 0x00019300ff037b82 */ /* 0x000ee40000000800 */
[----:B---3--:R-:W-:-:S05]  /*127e0*/  IADD3 R3, P0, R14, R3, RZ ;  /* 0x000000030e037210 */ /* 0x008fca0007f1e0ff */
        /* <DEDUP_REMOVED lines=8> */
.L_x_470:
[----:B------:R-:W3:Y:S01]  /*12870*/  LDC R3, c[0x0][0x65c] ;  /* 0x00019700ff037b82 */ /* 0x000ee20000000800 */
[----:B01----:R-:W-:Y:S01]  /*12880*/  SHF.R.U64 R0, R4, R23, R5 ;  /* 0x0000001704007219 */ /* 0x003fe20000001205 */
[----:B------:R-:W-:Y:S01]  /*12890*/  VIADD R7, R18, 0xffffffff ;  /* 0xffffffff12077836 */ /* 0x000fe20000000000 */
[----:B------:R-:W-:Y:S01]  /*128a0*/  LOP3.LUT R5, R10, R21, RZ, 0xc0, !PT ;  /* 0x000000150a057212 */ /* 0x000fe200078ec0ff */
[----:B------:R-:W-:Y:S01]  /*128b0*/  IMAD.MOV R13, RZ, RZ, -R13 ;  /* 0x000000ffff0d7224 */ /* 0x000fe200078e0a0d */
[----:B------:R-:W-:Y:S02]  /*128c0*/  R2UR UR40, R28 ;  /* 0x000000001c2872ca */ /* 0x000fe400000e0000 */
[----:B------:R-:W-:Y:S02]  /*128d0*/  LOP3.LUT R12, R12, R7, RZ, 0xc0, !PT ;  /* 0x000000070c0c7212 */ /* 0x000fe400078ec0ff */
[----:B---3--:R-:W-:Y:S01]  /*128e0*/  ISETP.NE.AND P0, PT, R3, 0x1, PT ;  /* 0x000000010300780c */ /* 0x008fe20003f05270 */
[----:B------:R-:W-:-:S02]  /*128f0*/  IMAD.MOV R3, RZ, RZ, -R0 ;  /* 0x000000ffff037224 */ /* 0x000fc400078e0a00 */
[----:B------:R-:W-:Y:S02]  /*12900*/  IMAD R0, R22, R0, R5 ;  /* 0x0000000016007224 */ /* 0x000fe400078e0205 */
[----:B----4-:R-:W-:-:S04]  /*12910*/  IMAD R3, R3, R26, R14 ;  /* 0x0000001a03037224 */ /* 0x010fc800078e020e */
[----:B------:R-:W-:-:S04]  /*12920*/  IMAD R3, R3, R18, R12 ;  /* 0x0000001203037224 */ /* 0x000fc800078e020c */
[----:B--2---:R-:W-:-:S04]  /*12930*/  @P0 IMAD R19, R15, R13, R20 ;  /* 0x0000000d0f130224 */ /* 0x004fc800078e0214 */
[----:B------:R-:W-:-:S05]  /*12940*/  IMAD R0, R0, R27, R19 ;  /* 0x0000001b00007224 */ /* 0x000fca00078e0213 */
[----:B------:R-:W-:Y:S02]  /*12950*/  SEL R4, R3, R0, !P0 ;  /* 0x0000000003047207 */ /* 0x000fe40004000000 */
[----:B------:R-:W-:Y:S02]  /*12960*/  SEL R0, R0, R3, !P0 ;  /* 0x0000000300007207 */ /* 0x000fe40004000000 */
[----:B------:R-:W-:Y:S02]  /*12970*/  R2UR UR39, R4 ;  /* 0x00000000042772ca */ /* 0x000fe400000e0000 */
[----:B------:R-:W-:Y:S01]  /*12980*/  R2UR UR43, R0 ;  /* 0x00000000002b72ca */ /* 0x000fe200000e0000 */
[----:B------:R-:W-:-:S14]  /*12990*/  IMAD.MOV.U32 R0, RZ, RZ, 0x1 ;  /* 0x00000001ff007424 */ /* 0x000fdc00078e00ff */
.L_x_468:
[----:B------:R-:W-:-:S13]  /*129a0*/  LOP3.LUT P0, RZ, R0, 0xff, RZ, 0xc0, !PT ;  /* 0x000000ff00ff7812 */ /* 0x000fda000780c0ff */
[----:B------:R-:W-:Y:S05]  /*129b0*/  @P0 BRA `(.L_x_471) ;  /* 0xfffffee800780947 */ /* 0x000fea000383ffff */
[----:B------:R-:W-:Y:S05]  /*129c0*/  EXIT ;  /* 0x000000000000794d */ /* 0x000fea0003800000 */
.L_x_8:
[----:B------:R-:W2:Y:S01]  /*129d0*/  LDL R163, [R1+0x80] ;  /* 0x0000800001a37983 */ /* 0x000ea20000100800 */
[----:B------:R-:W-:-:S03]  /*129e0*/  ULDC.64 UR4, c[0x0][0x650] ;  /* 0x0001940000047ab9 */ /* 0x000fc60000000a00 */
[----:B------:R-:W3:Y:S01]  /*129f0*/  LDL R162, [R1+0x6c] ;  /* 0x00006c0001a27983 */ /* 0x000ee20000100800 */
[----:B------:R-:W-:Y:S01]  /*12a00*/  PRMT R6, RZ, 0x7610, R6 ;  /* 0x00007610ff067816 */ /* 0x000fe20000000006 */
[----:B------:R-:W-:Y:S02]  /*12a10*/  IMAD.MOV.U32 R4, RZ, RZ, -0x1 ;  /* 0xffffffffff047424 */ /* 0x000fe400078e00ff */
[----:B------:R-:W-:Y:S02]  /*12a20*/  IMAD.MOV.U32 R5, RZ, RZ, -0x1 ;  /* 0xffffffffff057424 */ /* 0x000fe400078e00ff */
[----:B------:R-:W-:Y:S01]  /*12a30*/  IMAD.MOV.U32 R9, RZ, RZ, -0x1 ;  /* 0xffffffffff097424 */ /* 0x000fe200078e00ff */
[----:B--2---:R-:W-:-:S04]  /*12a40*/  ISETP.GE.U32.AND P0, PT, R163, UR4, PT ;  /* 0x00000004a3007c0c */ /* 0x004fc8000bf06070 */
[----:B---3--:R-:W-:-:S13]  /*12a50*/  ISETP.GE.U32.AND.EX P0, PT, R162, UR5, PT, P0 ;  /* 0x00000005a2007c0c */ /* 0x008fda000bf06100 */
        /* <DEDUP_REMOVED lines=19> */
.L_x_473:
[----:B------:R-:W1:Y:S01]  /*12b90*/  LDC.64 R20, c[0x0][0x640] ;  /* 0x00019000ff147b82 */ /* 0x000e620000000a00 */
[-CC-:B------:R-:W-:Y:S02]  /*12ba0*/  SHF.R.U64 R14, R8, R10.reuse, R9.reuse ;  /* 0x0000000a080e7219 */ /* 0x180fe40000001209 */
[----:B------:R-:W-:Y:S02]  /*12bb0*/  SHF.R.U32.HI R4, RZ, R10, R9 ;  /* 0x0000000aff047219 */ /* 0x000fe40000011609 */
[----:B------:R-:W-:-:S03]  /*12bc0*/  IADD3 R7, P0, RZ, -R14, RZ ;  /* 0x8000000eff077210 */ /* 0x000fc60007f1e0ff */
[----:B------:R-:W2:Y:S02]  /*12bd0*/  LDC R8, c[0x0][0x618] ;  /* 0x00018600ff087b82 */ /* 0x000ea40000000800 */
[----:B------:R-:W-:Y:S02]  /*12be0*/  IMAD.X R5, RZ, RZ, ~R4, P0 ;  /* 0x000000ffff057224 */ /* 0x000fe400000e0e04 */
[----:B------:R-:W-:Y:S02]  /*12bf0*/  IMAD.MOV.U32 R4, RZ, RZ, R163 ;  /* 0x000000ffff047224 */ /* 0x000fe400078e00a3 */
[-C--:B------:R-:W-:Y:S02]  /*12c00*/  IMAD R6, R5, R16.reuse, RZ ;  /* 0x0000001005067224 */ /* 0x080fe400078e02ff */
[----:B------:R-:W3:Y:S01]  /*12c10*/  LDC R18, c[0x0][0x608] ;  /* 0x00018200ff127b82 */ /* 0x000ee20000000800 */
[----:B------:R-:W-:Y:S02]  /*12c20*/  IMAD.MOV.U32 R5, RZ, RZ, R162 ;  /* 0x000000ffff057224 */ /* 0x000fe400078e00a2 */
[----:B------:R-:W-:-:S05]  /*12c30*/  IMAD.WIDE.U32 R4, R7, R16, R4 ;  /* 0x0000001007047225 */ /* 0x000fca00078e0004 */
[----:B------:R-:W4:Y:S01]  /*12c40*/  LDC R19, c[0x0][0x658] ;  /* 0x00019600ff137b82 */ /* 0x000f220000000800 */
[----:B------:R-:W-:Y:S01]  /*12c50*/  IMAD R7, R7, R17, R6 ;  /* 0x0000001107077224 */ /* 0x000fe200078e0206 */
[----:B-1----:R-:W-:Y:S01]  /*12c60*/  ISETP.NE.U32.AND P0, PT, R20, RZ, PT ;  /* 0x000000ff1400720c */ /* 0x002fe20003f05070 */
[----:B------:R-:W-:Y:S02]  /*12c70*/  IMAD.MOV.U32 R6, RZ, RZ, -0x1 ;  /* 0xffffffffff067424 */ /* 0x000fe400078e00ff */
[----:B------:R-:W-:Y:S01]  /*12c80*/  IMAD.IADD R5, R5, 0x1, R7 ;  /* 0x0000000105057824 */ /* 0x000fe200078e0207 */
[----:B------:R-:W-:Y:S02]  /*12c90*/  ISETP.NE.AND.EX P0, PT, R21, RZ, PT, P0 ;  /* 0x000000ff1500720c */ /* 0x000fe40003f05300 */
[----:B------:R-:W1:Y:S02]  /*12ca0*/  LDC R17, c[0x0][0x600] ;  /* 0x00018000ff117b82 */ /* 0x000e640000000800 */
[----:B--2---:R-:W-:-:S02]  /*12cb0*/  SHF.R.U64 R10, R4, R8, R5 ;  /* 0x00000008040a7219 */ /* 0x004fc40000001205 */
[----:B------:R-:W-:-:S04]  /*12cc0*/  SHF.R.U32.HI R5, RZ, R8, R5 ;  /* 0x00000008ff057219 */ /* 0x000fc80000011605 */
[----:B------:R-:W2:Y:S01]  /*12cd0*/  LDC R22, c[0x0][0x648] ;  /* 0x00019200ff167b82 */ /* 0x000ea20000000800 */
[-CC-:B---3--:R-:W-:Y:S02]  /*12ce0*/  SHF.R.U64 R15, R10, R18.reuse, R5.reuse ;  /* 0x000000120a0f7219 */ /* 0x188fe40000001205 */
[----:B------:R-:W-:Y:S01]  /*12cf0*/  SHF.R.U32.HI R4, RZ, R18, R5 ;  /* 0x00000012ff047219 */ /* 0x000fe20000011605 */
[----:B------:R-:W-:-:S04]  /*12d00*/  IMAD.MOV.U32 R18, RZ, RZ, 0x1 ;  /* 0x00000001ff127424 */ /* 0x000fc800078e00ff */
[----:B0-----:R-:W0:Y:S01]  /*12d10*/  LDC R23, c[0x0][0x638] ;  /* 0x00018e00ff177b82 */ /* 0x001e220000000800 */
[-CC-:B----4-:R-:W-:Y:S02]  /*12d20*/  SHF.R.U64 R16, R15, R19.reuse, R4.reuse ;  /* 0x000000130f107219 */ /* 0x190fe40000001204 */
[-C--:B------:R-:W-:Y:S02]  /*12d30*/  SHF.L.U32 R6, R6, R19.reuse, RZ ;  /* 0x0000001306067219 */ /* 0x080fe400000006ff */
[----:B------:R-:W-:Y:S01]  /*12d40*/  SHF.R.U32.HI R5, RZ, R19, R4 ;  /* 0x00000013ff057219 */ /* 0x000fe20000011604 */
[----:B------:R-:W-:Y:S01]  /*12d50*/  IMAD.MOV.U32 R4, RZ, RZ, R16 ;  /* 0x000000ffff047224 */ /* 0x000fe200078e0010 */
[----:B------:R-:W-:Y:S01]  /*12d60*/  LOP3.LUT R24, RZ, R6, RZ, 0x33, !PT ;  /* 0x00000006ff187212 */ /* 0x000fe200078e33ff */
[----:B------:R-:W3:Y:S01]  /*12d70*/  LDC R25, c[0x0][0x610] ;  /* 0x00018400ff197b82 */ /* 0x000ee20000000800 */
[----:B------:R-:W-:Y:S05]  /*12d80*/  @!P0 BRA `(.L_x_474) ;  /* 0x0000000000288947 */ /* 0x000fea0003800000 */
        /* <DEDUP_REMOVED lines=10> */
.L_x_474:
[----:B------:R-:W4:Y:S01]  /*12e30*/  LDC R6, c[0x0][0x65c] ;  /* 0x00019700ff067b82 */ /* 0x000f220000000800 */
[----:B--2---:R-:W-:Y:S01]  /*12e40*/  SHF.R.U64 R4, R4, R22, R5 ;  /* 0x0000001604047219 */ /* 0x004fe20000001205 */
[----:B-1----:R-:W-:Y:S01]  /*12e50*/  VIADD R7, R17, 0xffffffff ;  /* 0xffffffff11077836 */ /* 0x002fe20000000000 */
[----:B------:R-:W-:Y:S01]  /*12e60*/  SHF.L.U32 R18, R18, R19, RZ ;  /* 0x0000001312127219 */ /* 0x000fe200000006ff */
[----:B------:R-:W-:Y:S01]  /*12e70*/  IMAD.MOV.U32 R9, RZ, RZ, R14 ;  /* 0x000000ffff097224 */ /* 0x000fe200078e000e */
[----:B------:R-:W-:Y:S01]  /*12e80*/  LOP3.LUT R3, R15, R24, RZ, 0xc0, !PT ;  /* 0x000000180f037212 */ /* 0x000fe200078ec0ff */
[----:B------:R-:W-:Y:S01]  /*12e90*/  IMAD.MOV R5, RZ, RZ, -R4 ;  /* 0x000000ffff057224 */ /* 0x000fe200078e0a04 */
[----:B------:R-:W-:-:S03]  /*12ea0*/  LOP3.LUT R7, R10, R7, RZ, 0xc0, !PT ;  /* 0x000000070a077212 */ /* 0x000fc600078ec0ff */
[----:B------:R-:W-:Y:S01]  /*12eb0*/  IMAD R3, R18, R4, R3 ;  /* 0x0000000412037224 */ /* 0x000fe200078e0203 */
[----:B----4-:R-:W-:Y:S01]  /*12ec0*/  ISETP.NE.AND P0, PT, R6, 0x1, PT ;  /* 0x000000010600780c */ /* 0x010fe20003f05270 */
[----:B------:R-:W-:-:S12]  /*12ed0*/  IMAD.MOV.U32 R6, RZ, RZ, 0x1 ;  /* 0x00000001ff067424 */ /* 0x000fd800078e00ff */
[----:B------:R-:W-:Y:S02]  /*12ee0*/  @P0 IMAD R0, R11, R12, R2 ;  /* 0x0000000c0b000224 */ /* 0x000fe400078e0202 */
[----:B0-----:R-:W-:Y:S02]  /*12ef0*/  IMAD R2, R5, R23, R16 ;  /* 0x0000001705027224 */ /* 0x001fe400078e0210 */
[----:B---3--:R-:W-:Y:S02]  /*12f00*/  IMAD R0, R3, R25, R0 ;  /* 0x0000001903007224 */ /* 0x008fe400078e0200 */
[----:B------:R-:W-:-:S05]  /*12f10*/  IMAD R3, R2, R17, R7 ;  /* 0x0000001102037224 */ /* 0x000fca00078e0207 */
[----:B------:R-:W-:Y:S02]  /*12f20*/  SEL R5, R3, R0, !P0 ;  /* 0x0000000003057207 */ /* 0x000fe40004000000 */
[----:B------:R-:W-:-:S07]  /*12f30*/  SEL R4, R0, R3, !P0 ;  /* 0x0000000300047207 */ /* 0x000fce0004000000 */
.L_x_472:
[----:B------:R-:W-:-:S08]  /*12f40*/  NOP ;  /* 0x0000000000007918 */ /* 0x000fd00000000000 */
[----:B0-----:R-:W0:-:S00]  /*12f50*/  USETMAXREG.DEALLOC.CTAPOOL 0x18 ;  /* 0x00000018000079c8 */ /* 0x001e0000080e0500 */
[----:B------:R-:W-:-:S13]  /*12f60*/  ISETP.NE.AND P0, PT, RZ, UR8, PT ;  /* 0x00000008ff007c0c */ /* 0x000fda000bf05270 */
[----:B------:R-:W-:Y:S05]  /*12f70*/  @P0 EXIT ;  /* 0x000000000000094d */ /* 0x000fea0003800000 */
[----:B0-----:R-:W-:Y:S01]  /*12f80*/  LOP3.LUT P0, RZ, R6, 0xff, RZ, 0xc0, !PT ;  /* 0x000000ff06ff7812 */ /* 0x001fe2000780c0ff */
[----:B------:R-:W-:Y:S02]  /*12f90*/  IMAD.MOV.U32 R0, RZ, RZ, 0x1 ;  /* 0x00000001ff007424 */ /* 0x000fe400078e00ff */
[----:B------:R-:W-:-:S10]  /*12fa0*/  IMAD.MOV.U32 R6, RZ, RZ, RZ ;  /* 0x000000ffff067224 */ /* 0x000fd400078e00ff */
[----:B------:R-:W-:Y:S05]  /*12fb0*/  @!P0 BRA `(.L_x_475) ;  /* 0x0000000c00648947 */ /* 0x000fea0003800000 */
[----:B------:R-:W0:Y:S01]  /*12fc0*/  S2R R10, SR_CgaCtaId ;  /* 0x00000000000a7919 */ /* 0x000e220000008800 */
[----:B------:R-:W-:Y:S01]  /*12fd0*/  ULDC UR4, c[0x0][0x28c] ;  /* 0x0000a30000047ab9 */ /* 0x000fe20000000800 */
[----:B------:R-:W-:Y:S01]  /*12fe0*/  ULDC UR5, c[0x0][0x600] ;  /* 0x0001800000057ab9 */ /* 0x000fe20000000800 */
[----:B------:R-:W-:Y:S01]  /*12ff0*/  UIADD3 UR9, UR4, 0xf, URZ ;  /* 0x0000000f04097890 */ /* 0x000fe2000fffe03f */
[----:B------:R-:W-:Y:S01]  /*13000*/  BSSY B0, `(.L_x_475) ;  /* 0x00000d4000007945 */ /* 0x000fe20003800000 */
[----:B------:R-:W-:Y:S01]  /*13010*/  ULDC UR7, c[0x0][0x658] ;  /* 0x0001960000077ab9 */ /* 0x000fe20000000800 */
[----:B------:R-:W-:Y:S01]  /*13020*/  UMOV UR10, 0x1 ;  /* 0x00000001000a7882 */ /* 0x000fe20000000000 */
[----:B------:R-:W-:Y:S01]  /*13030*/  UIADD3 UR4, UR5, -0x1, URZ ;  /* 0xffffffff05047890 */ /* 0x000fe2000fffe03f */
[----:B------:R-:W-:Y:S01]  /*13040*/  IMAD.MOV.U32 R8, RZ, RZ, 0x1 ;  /* 0x00000001ff087424 */ /* 0x000fe200078e00ff */
[----:B------:R-:W-:Y:S01]  /*13050*/  UMOV UR8, 0xffffffff ;  /* 0xffffffff00087882 */ /* 0x000fe20000000000 */
[----:B------:R-:W-:Y:S01]  /*13060*/  USHF.L.U32 UR5, UR10, UR7, URZ ;  /* 0x000000070a057299 */ /* 0x000fe2000800063f */
[----:B------:R-:W-:Y:S01]  /*13070*/  IMAD.MOV.U32 R0, RZ, RZ, 0x1 ;  /* 0x00000001ff007424 */ /* 0x000fe200078e00ff */
[----:B------:R-:W-:Y:S01]  /*13080*/  USHF.R.S32.HI UR10, URZ, 0x1f, UR9 ;  /* 0x0000001f3f0a7899 */ /* 0x000fe20008011409 */
[----:B------:R-:W-:Y:S01]  /*13090*/  IMAD.MOV.U32 R6, RZ, RZ, RZ ;  /* 0x000000ffff067224 */ /* 0x000fe200078e00ff */
[----:B------:R-:W-:Y:S01]  /*130a0*/  ULDC UR6, c[0x0][0xc] ;  /* 0x0000030000067ab9 */ /* 0x000fe20000000800 */
[----:B------:R-:W-:-:S02]  /*130b0*/  USHF.L.U32 UR11, UR8, UR7, URZ ;  /* 0x00000007080b7299 */ /* 0x000fc4000800063f */
[----:B------:R-:W-:Y:S01]  /*130c0*/  ULEA.HI UR10, UR10, UR9, URZ, 0x4 ;  /* 0x000000090a0a7291 */ /* 0x000fe2000f8f203f */
[----:B------:R-:W-:Y:S01]  /*130d0*/  ULDC UR7, c[0x0][0x10] ;  /* 0x0000040000077ab9 */ /* 0x000fe20000000800 */
[----:B------:R-:W-:Y:S01]  /*130e0*/  ULDC UR8, c[0x0][0x14] ;  /* 0x0000050000087ab9 */ /* 0x000fe20000000800 */
[----:B------:R-:W-:Y:S02]  /*130f0*/  UIMAD.WIDE.U32 UR6, UR6, UR7, URZ ;  /* 0x00000007060672a5 */ /* 0x000fe4000f8e003f */
[----:B------:R-:W-:Y:S02]  /*13100*/  USHF.R.S32.HI UR18, URZ, 0x4, UR10 ;  /* 0x000000043f127899 */ /* 0x000fe4000801140a */
[----:B------:R-:W-:Y:S02]  /*13110*/  UIMAD.WIDE.U32 UR22, UR6, UR8, URZ ;  /* 0x00000008061672a5 */ /* 0x000fe4000f8e003f */
[----:B------:R-:W-:Y:S02]  /*13120*/  UIMAD UR13, UR7, UR8, URZ ;  /* 0x00000008070d72a4 */ /* 0x000fe4000f8e023f */
[----:B------:R-:W-:-:S02]  /*13130*/  ULOP3.LUT UR21, UR38, 0x2, URZ, 0xfc, !UPT ;  /* 0x0000000226157892 */ /* 0x000fc4000f8efc3f */
[----:B------:R-:W-:Y:S01]  /*13140*/  ULOP3.LUT UR19, URZ, UR11, URZ, 0x33, !UPT ;  /* 0x0000000b3f137292 */ /* 0x000fe2000f8e333f */
[----:B0-----:R-:W-:Y:S01]  /*13150*/  LOP3.LUT R10, R10, 0x1, RZ, 0xc0, !PT ;  /* 0x000000010a0a7812 */ /* 0x001fe200078ec0ff */
[----:B------:R-:W-:Y:S02]  /*13160*/  UIADD3 UR13, UR23, UR13, URZ ;  /* 0x0000000d170d7290 */ /* 0x000fe4000fffe03f */
[----:B------:R-:W-:Y:S01]  /*13170*/  UIADD3 UR26, UR18, 0x1, URZ ;  /* 0x00000001121a7890 */ /* 0x000fe2000fffe03f */
[----:B------:R-:W-:-:S11]  /*13180*/  ULDC.64 UR24, c[0x0][0x198] ;  /* 0x0000660000187ab9 */ /* 0x000fd60000000a00 */
.L_x_486:
[----:B------:R-:W-:-:S03]  /*13190*/  UMOV UR6, 0xffffffff ;  /* 0xffffffff00067882 */ /* 0x000fc60000000000 */
[----:B------:R-:W-:Y:S05]  /*131a0*/  BRA.DIV UR6, `(.L_x_476) ;  /* 0x0000001206d47947 */ /* 0x000fea000b800000 */
[----:B------:R-:W-:-:S13]  /*131b0*/  ELECT P6, URZ, PT ;  /* 0x00000000003f782f */ /* 0x000fda00038c0000 */
.L_x_504:
[----:B------:R-:W0:Y:S01]  /*131c0*/  LDC R2, c[0x0][0x28c] ;  /* 0x0000a300ff027b82 */ /* 0x000e220000000800 */
[----:B------:R-:W-:Y:S01]  /*131d0*/  BSSY B1, `(.L_x_477) ;  /* 0x000003c000017945 */ /* 0x000fe20003800000 */
[----:B0-----:R-:W-:-:S13]  /*131e0*/  ISETP.LT.OR P6, PT, R2, 0x1, !P6 ;  /* 0x000000010200780c */ /* 0x001fda00077c1670 */
[----:B------:R-:W-:Y:S05]  /*131f0*/  @P6 BRA `(.L_x_478) ;  /* 0x0000000000e46947 */ /* 0x000fea0003800000 */
[----:B------:R-:W-:Y:S02]  /*13200*/  IMAD R5, R5, 0x2, R10 ;  /* 0x0000000205057824 */ /* 0x000fe400078e020a */
[----:B------:R-:W-:Y:S02]  /*13210*/  IMAD.SHL.U32 R2, R4, 0x200, RZ ;  /* 0x0000020004027824 */ /* 0x000fe400078e00ff */
[----:B------:R-:W-:Y:S02]  /*13220*/  IMAD R4, R5, 0x38, RZ ;  /* 0x0000003805047824 */ /* 0x000fe400078e02ff */
[----:B------:R-:W-:Y:S02]  /*13230*/  IMAD.MOV.U32 R14, RZ, RZ, RZ ;  /* 0x000000ffff0e7224 */ /* 0x000fe400078e00ff */
[----:B------:R-:W-:Y:S02]  /*13240*/  IMAD.U32 R13, RZ, RZ, UR26 ;  /* 0x0000001aff0d7e24 */ /* 0x000fe4000f8e00ff */
[----:B------:R-:W-:-:S02]  /*13250*/  IMAD.MOV.U32 R3, RZ, RZ, R0 ;  /* 0x000000ffff037224 */ /* 0x000fc400078e0000 */
[----:B------:R-:W-:-:S07]  /*13260*/  IMAD.MOV.U32 R5, RZ, RZ, R6 ;  /* 0x000000ffff057224 */ /* 0x000fce00078e0006 */
.L_x_481:
[----:B0-----:R-:W0:Y:S01]  /*13270*/  S2R R7, SR_CgaCtaId ;  /* 0x0000000000077919 */ /* 0x001e220000008800 */
[----:B------:R-:W-:Y:S02]  /*13280*/  MOV R12, 0x400 ;  /* 0x00000400000c7802 */ /* 0x000fe40000000f00 */
[----:B------:R-:W-:Y:S01]  /*13290*/  SHF.L.U32 R16, R3, 0x1f, RZ ;  /* 0x0000001f03107819 */ /* 0x000fe200000006ff */
[----:B------:R-:W1:Y:S01]  /*132a0*/  S2R R11, SR_TID.X ;  /* 0x00000000000b7919 */ /* 0x000e620000002100 */
[----:B0-----:R-:W-:Y:S02]  /*132b0*/  LEA R12, R7, R12, 0x18 ;  /* 0x0000000c070c7211 */ /* 0x001fe400078ec0ff */
[----:B-1----:R-:W-:-:S03]  /*132c0*/  LOP3.LUT P1, RZ, R11, 0x7f, RZ, 0xc0, !PT ;  /* 0x0000007f0bff7812 */ /* 0x002fc6000782c0ff */
[----:B------:R-:W-:-:S04]  /*132d0*/  IMAD R7, R5, 0x8, R12 ;  /* 0x0000000805077824 */ /* 0x000fc800078e020c */
[----:B------:R-:W0:Y:S06]  /*132e0*/  SYNCS.PHASECHK.TRANS64.TRYWAIT P0, [R7+URZ+0x58], R16 ;  /* 0x00005810070075a7 */ /* 0x000e2c000800017f */
[----:B------:R-:W1:Y:S01]  /*132f0*/  @!P1 LDC R18, c[0x0][0x500] ;  /* 0x00014000ff129b82 */ /* 0x000e620000000800 */
[----:B0-----:R-:W-:Y:S05]  /*13300*/  @!P0 BRA `(.L_x_479) ;  /* 0x00000010009c8947 */ /* 0x001fea0003800000 */
.L_x_505:
[----:B------:R-:W-:Y:S01]  /*13310*/  UPRMT UR6, UR21, 0x9910, URZ ;  /* 0x0000991015067896 */ /* 0x000fe2000800003f */
[----:B-1----:R1:W-:Y:S03]  /*13320*/  @!P1 SYNCS.ARRIVE.TRANS64 RZ, [R7+URZ], R18 ;  /* 0x0000001207ff99a7 */ /* 0x0023e6000800003f */
[----:B------:R-:W-:-:S06]  /*13330*/  UISETP.NE.AND UP0, UPT, UR6, 0x2, UPT ;  /* 0x000000020600788c */ /* 0x000fcc000bf05270 */
[----:B------:R-:W-:-:S13]  /*13340*/  PLOP3.LUT P0, PT, PT, PT, UP0, 0x80, 0x0 ;  /* 0x000000000000781c */ /* 0x000fda0003f0f008 */
[----:B-1----:R-:W-:Y:S05]  /*13350*/  @P0 BRA `(.L_x_480) ;  /* 0x0000000000040947 */ /* 0x002fea0003800000 */
[----:B------:R-:W-:Y:S01]  /*13360*/  BPT.TRAP 0x1 ;  /* 0x000000040000795c */ /* 0x000fe20000300000 */
.L_x_480:
[----:B------:R-:W-:Y:S01]  /*13370*/  IMAD R11, R5, 0x2, R10 ;  /* 0x00000002050b7824 */ /* 0x000fe200078e020a */
[----:B------:R-:W-:Y:S01]  /*13380*/  R2UR UR9, R7 ;  /* 0x00000000070972ca */ /* 0x000fe200000e0000 */
[--C-:B------:R-:W-:Y:S01]  /*13390*/  IMAD R15, R5, 0x4000, R12.reuse ;  /* 0x00004000050f7824 */ /* 0x100fe200078e020c */
[----:B------:R-:W-:Y:S01]  /*133a0*/  UIADD3 UR6, UP0, UR24, 0xf0, URZ ;  /* 0x000000f018067890 */ /* 0x000fe2000ff1e03f */
[----:B------:R-:W-:Y:S01]  /*133b0*/  IMAD R11, R11, 0x380, RZ ;  /* 0x000003800b0b7824 */ /* 0x000fe200078e02ff */
[----:B------:R-:W-:Y:S01]  /*133c0*/  R2UR UR11, R2 ;  /* 0x00000000020b72ca */ /* 0x000fe200000e0000 */
[----:B------:R-:W-:Y:S01]  /*133d0*/  VIADD R13, R13, 0xffffffff ;  /* 0xffffffff0d0d7836 */ /* 0x000fe20000000000 */
[----:B------:R-:W-:Y:S01]  /*133e0*/  R2UR UR7, R15 ;  /* 0x000000000f0772ca */ /* 0x000fe200000e0000 */
[----:B------:R-:W-:Y:S01]  /*133f0*/  IMAD R11, R11, 0x2, R12 ;  /* 0x000000020b0b7824 */ /* 0x000fe200078e020c */
[----:B------:R-:W-:Y:S01]  /*13400*/  R2UR UR10, R14 ;  /* 0x000000000e0a72ca */ /* 0x000fe200000e0000 */
[----:B------:R-:W-:Y:S01]  /*13410*/  UIADD3 UR28, UP1, UR24, 0x1f0, URZ ;  /* 0x000001f0181c7890 */ /* 0x000fe2000ff3e03f */
[----:B------:R-:W-:Y:S01]  /*13420*/  R2UR UR12, R9 ;  /* 0x00000000090c72ca */ /* 0x000fe200000e0000 */
[----:B------:R-:W-:Y:S01]  /*13430*/  VIADD R5, R5, 0x1 ;  /* 0x0000000105057836 */ /* 0x000fe20000000000 */
[----:B------:R-:W-:Y:S01]  /*13440*/  R2UR UR8, R11 ;  /* 0x000000000b0872ca */ /* 0x000fe200000e0000 */
[----:B------:R-:W-:Y:S01]  /*13450*/  UIADD3.X UR29, URZ, UR25, URZ, UP1, !UPT ;  /* 0x000000193f1d7290 */ /* 0x000fe20008ffe43f */
[----:B------:R-:W-:Y:S01]  /*13460*/  R2UR UR20, R4 ;  /* 0x00000000041472ca */ /* 0x000fe200000e0000 */
[----:B------:R-:W-:Y:S01]  /*13470*/  UMOV UR14, 0x0 ;  /* 0x00000000000e7882 */ /* 0x000fe20000000000 */
[----:B------:R-:W-:Y:S01]  /*13480*/  ISETP.GT.AND P1, PT, R13, 0x1, PT ;  /* 0x000000010d00780c */ /* 0x000fe20003f24270 */
[----:B------:R-:W-:Y:S01]  /*13490*/  UMOV UR15, 0x10000000 ;  /* 0x10000000000f7882 */ /* 0x000fe20000000000 */
[C---:B------:R-:W-:Y:S01]  /*134a0*/  ISETP.NE.AND P0, PT, R5.reuse, 0xb, PT ;  /* 0x0000000b0500780c */ /* 0x040fe20003f05270 */
[----:B------:R-:W-:Y:S01]  /*134b0*/  UIADD3 UR16, UR7, 0x180, URZ ;  /* 0x0000018007107890 */ /* 0x000fe2000fffe03f */
[----:B------:R-:W-:Y:S01]  /*134c0*/  VIADD R14, R14, 0x10 ;  /* 0x000000100e0e7836 */ /* 0x000fe20000000000 */
[----:B------:R-:W-:Y:S01]  /*134d0*/  UIADD3.X UR7, URZ, UR25, URZ, UP0, !UPT ;  /* 0x000000193f077290 */ /* 0x000fe200087fe43f */
[----:B------:R-:W-:Y:S01]  /*134e0*/  SEL R12, RZ, 0x1, P0 ;  /* 0x00000001ff0c7807 */ /* 0x000fe20000000000 */
[----:B------:R-:W-:Y:S01]  /*134f0*/  UMOV UR27, 0x30000 ;  /* 0x00030000001b7882 */ /* 0x000fe20000000000 */
[----:B------:R-:W-:Y:S01]  /*13500*/  SEL R5, R5, RZ, P0 ;  /* 0x000000ff05057207 */ /* 0x000fe20000000000 */
[----:B------:R-:W-:Y:S01]  /*13510*/  UIADD3 UR17, UR8, 0x2c180, URZ ;  /* 0x0002c18008117890 */ /* 0x000fe2000fffe03f */
[----:B------:R-:W-:-:S02]  /*13520*/  LOP3.LUT R3, R3, R12, RZ, 0x3c, !PT ;  /* 0x0000000c03037212 */ /* 0x000fc400078e3cff */
[----:B------:R-:W-:Y:S02]  /*13530*/  UMOV UR8, UR16 ;  /* 0x0000001000087c82 */ /* 0x000fe40008000000 */
[----:B------:R1:W-:Y:S02]  /*13540*/  UTMALDG.3D [UR8], [UR6], desc[UR14] ;  /* 0x00000e08060075b4 */ /* 0x0003e40008011000 */
[----:B-1----:R-:W-:Y:S01]  /*13550*/  UMOV UR8, UR17 ;  /* 0x0000001100087c82 */ /* 0x002fe20008000000 */
[----:B------:R-:W-:Y:S02]  /*13560*/  UMOV UR11, UR20 ;  /* 0x00000014000b7c82 */ /* 0x000fe40008000000 */
[----:B------:R1:W-:Y:S02]  /*13570*/  UTMALDG.3D.MULTICAST [UR8], [UR28], UR27, desc[UR14] ;  /* 0x00000e081c0073b4 */ /* 0x0003e4000801181b */
[----:B-1----:R-:W-:Y:S05]  /*13580*/  @P1 BRA `(.L_x_481) ;  /* 0xfffffffc00381947 */ /* 0x002fea000383ffff */
.L_x_478:
[----:B------:R-:W-:Y:S05]  /*13590*/  BSYNC B1 ;  /* 0x0000000000017941 */ /* 0x000fea0003800000 */
.L_x_477:
[----:B0-----:R-:W2:Y:S01]  /*135a0*/  LDL.LU R16, [R1+0x6c] ;  /* 0x00006c0001107983 */ /* 0x001ea20000300800 */
[----:B------:R-:W-:Y:S01]  /*135b0*/  LOP3.LUT P0, RZ, R8, 0xff, RZ, 0xc0, !PT ;  /* 0x000000ff08ff7812 */ /* 0x000fe2000780c0ff */
[----:B------:R-:W-:Y:S01]  /*135c0*/  VIADD R6, R6, UR18 ;  /* 0x0000001206067c36 */ /* 0x000fe20008000000 */
[----:B------:R-:W-:Y:S01]  /*135d0*/  ULDC.64 UR6, c[0x0][0x650] ;  /* 0x0001940000067ab9 */ /* 0x000fe20000000a00 */
[----:B------:R-:W3:Y:S01]  /*135e0*/  LDL.LU R15, [R1+0x80] ;  /* 0x00008000010f7983 */ /* 0x000ee20000300800 */
[----:B------:R-:W-:Y:S01]  /*135f0*/  UISETP.GE.U32.AND UP0, UPT, UR18, 0xb, UPT ;  /* 0x0000000b1200788c */ /* 0x000fe2000bf06070 */
[----:B------:R-:W-:Y:S01]  /*13600*/  BSSY B1, `(.L_x_482) ;  /* 0x0000071000017945 */ /* 0x000fe20003800000 */
[----:B------:R-:W-:Y:S01]  /*13610*/  IMAD.MOV.U32 R4, RZ, RZ, -0x1 ;  /* 0xffffffffff047424 */ /* 0x000fe200078e00ff */
[----:B------:R-:W-:Y:S01]  /*13620*/  PRMT R8, RZ, 0x7610, R8 ;  /* 0x00007610ff087816 */ /* 0x000fe20000000008 */
[----:B------:R-:W-:Y:S02]  /*13630*/  IMAD.MOV.U32 R9, RZ, RZ, -0x1 ;  /* 0xffffffffff097424 */ /* 0x000fe400078e00ff */
[----:B------:R-:W-:-:S03]  /*13640*/  PLOP3.LUT P1, PT, PT, PT, UP0, 0x80, 0x0 ;  /* 0x000000000000781c */ /* 0x000fc60003f2f008 */
[----:B------:R-:W0:Y:S01]  /*13650*/  @P0 S2R R3, SR_CgaCtaId ;  /* 0x0000000000030919 */ /* 0x000e220000008800 */
[----:B------:R-:W-:-:S04]  /*13660*/  @P0 MOV R2, 0x400 ;  /* 0x0000040000020802 */ /* 0x000fc80000000f00 */
[----:B0-----:R-:W-:-:S04]  /*13670*/  @P0 LEA R2, R3, R2, 0x18 ;  /* 0x0000000203020211 */ /* 0x001fc800078ec0ff */
[----:B------:R0:W-:Y:S01]  /*13680*/  @P0 SYNCS.ARRIVE.TRANS64.A1T0 RZ, [R2+URZ+0xc8], RZ ;  /* 0x0000c8ff02ff09a7 */ /* 0x0001e2000810003f */
[----:B------:R-:W-:Y:S01]  /*13690*/  ISETP.GT.U32.AND P0, PT, R6, 0xa, PT ;  /* 0x0000000a0600780c */ /* 0x000fe20003f04070 */
[----:B0-----:R-:W-:-:S05]  /*136a0*/  IMAD.U32 R2, RZ, RZ, UR18 ;  /* 0x00000012ff027e24 */ /* 0x001fca000f8e00ff */
[----:B------:R-:W-:Y:S01]  /*136b0*/  ISETP.LT.U32.AND P0, PT, R2, 0xb, P0 ;  /* 0x0000000b0200780c */ /* 0x000fe20000701070 */
[----:B------:R-:W-:-:S05]  /*136c0*/  IMAD.WIDE.U32 R2, R6, -0x45d1745d, RZ ;  /* 0xba2e8ba306027825 */ /* 0x000fca00078e00ff */
[----:B------:R-:W-:Y:S02]  /*136d0*/  SHF.R.U32.HI R5, RZ, 0x3, R3 ;  /* 0x00000003ff057819 */ /* 0x000fe40000011603 */
[----:B------:R-:W-:Y:S02]  /*136e0*/  SEL R3, RZ, 0x1, !P0 ;  /* 0x00000001ff037807 */ /* 0x000fe40004000000 */
[----:B------:R-:W-:Y:S01]  /*136f0*/  PRMT R2, RZ, 0x7610, R2 ;  /* 0x00007610ff027816 */ /* 0x000fe20000000002 */
[----:B------:R-:W-:Y:S01]  /*13700*/  IMAD R6, R5, -0xb, R6 ;  /* 0xfffffff505067824 */ /* 0x000fe200078e0206 */
[----:B------:R-:W-:-:S04]  /*13710*/  LOP3.LUT R0, R0, R3, RZ, 0x3c, !PT ;  /* 0x0000000300007212 */ /* 0x000fc800078e3cff */
[----:B------:R-:W-:Y:S01]  /*13720*/  @P1 LOP3.LUT R0, R0, 0x1, R5, 0x78, !PT ;  /* 0x0000000100001812 */ /* 0x000fe200078e7805 */
[----:B------:R-:W-:Y:S01]  /*13730*/  IMAD.MOV.U32 R5, RZ, RZ, -0x1 ;  /* 0xffffffffff057424 */ /* 0x000fe200078e00ff */
[----:B---3--:R-:W-:-:S04]  /*13740*/  IADD3 R15, P0, R15, UR22, RZ ;  /* 0x000000160f0f7c10 */ /* 0x008fc8000ff1e0ff */
[----:B--2---:R-:W-:Y:S01]  /*13750*/  IADD3.X R16, R16, UR13, RZ, P0, !PT ;  /* 0x0000000d10107c10 */ /* 0x004fe200087fe4ff */
[----:B------:R0:W-:Y:S01]  /*13760*/  STL [R1+0x80], R15 ;  /* 0x0000800f01007387 */ /* 0x0001e20000100800 */
[----:B------:R-:W-:-:S03]  /*13770*/  ISETP.GE.U32.AND P0, PT, R15, UR6, PT ;  /* 0x000000060f007c0c */ /* 0x000fc6000bf06070 */
[----:B------:R0:W-:Y:S01]  /*13780*/  STL [R1+0x6c], R16 ;  /* 0x00006c1001007387 */ /* 0x0001e20000100800 */
[----:B------:R-:W-:-:S13]  /*13790*/  ISETP.GE.U32.AND.EX P0, PT, R16, UR7, PT, P0 ;  /* 0x0000000710007c0c */ /* 0x000fda000bf06100 */
[----:B0-----:R-:W-:Y:S05]  /*137a0*/  @P0 BRA `(.L_x_483) ;  /* 0x0000000400580947 */ /* 0x001fea0003800000 */
[----:B------:R-:W0:Y:S01]  /*137b0*/  S2R R7, SR_CTAID.X ;  /* 0x0000000000077919 */ /* 0x000e220000002500 */
[----:B------:R-:W1:Y:S01]  /*137c0*/  LDC R11, c[0x0][0x65c] ;  /* 0x00019700ff0b7b82 */ /* 0x000e620000000800 */
[----:B------:R-:W-:Y:S01]  /*137d0*/  ULDC UR6, c[0x0][0x150] ;  /* 0x0000540000067ab9 */ /* 0x000fe20000000800 */
[----:B------:R-:W-:Y:S01]  /*137e0*/  ULDC UR9, c[0x0][0x630] ;  /* 0x00018c0000097ab9 */ /* 0x000fe20000000800 */
[----:B------:R-:W2:Y:S05]  /*137f0*/  S2R R5, SR_CTAID.Y ;  /* 0x0000000000057919 */ /* 0x000eaa0000002600 */
[----:B------:R-:W3:Y:S08]  /*13800*/  LDC R4, c[0x0][0x144] ;  /* 0x00005100ff047b82 */ /* 0x000ef00000000800 */
[----:B------:R-:W4:Y:S01]  /*13810*/  LDC R12, c[0x0][0x148] ;  /* 0x00005200ff0c7b82 */ /* 0x000f220000000800 */
[----:B-1----:R-:W-:-:S02]  /*13820*/  ISETP.NE.AND P2, PT, R11, 0x1, PT ;  /* 0x000000010b00780c */ /* 0x002fc40003f45270 */
[----:B0-----:R-:W-:Y:S02]  /*13830*/  I2FP.F32.U32 R2, R7 ;  /* 0x0000000700027245 */ /* 0x001fe40000201000 */
[----:B--2---:R-:W-:-:S03]  /*13840*/  I2FP.F32.U32 R3, R5 ;  /* 0x0000000500037245 */ /* 0x004fc60000201000 */
[----:B------:R-:W-:Y:S01]  /*13850*/  FMUL R2, R2, UR6 ;  /* 0x0000000602027c20 */ /* 0x000fe20008400000 */
[----:B------:R-:W-:Y:S02]  /*13860*/  ULDC UR6, c[0x0][0x154] ;  /* 0x0000550000067ab9 */ /* 0x000fe40000000800 */
[----:B------:R-:W-:Y:S01]  /*13870*/  FMUL R9, R3, UR6 ;  /* 0x0000000603097c20 */ /* 0x000fe20008400000 */
[----:B------:R-:W-:Y:S02]  /*13880*/  ULDC.64 UR6, c[0x0][0x628] ;  /* 0x00018a0000067ab9 */ /* 0x000fe40000000a00 */
[----:B------:R-:W0:Y:S01]  /*13890*/  F2I.U32.TRUNC.NTZ R2, R2 ;  /* 0x0000000200027305 */ /* 0x000e22000020f000 */
[----:B------:R-:W-:-:S04]  /*138a0*/  ISETP.NE.U32.AND P0, PT, RZ, UR6, PT ;  /* 0x00000006ff007c0c */ /* 0x000fc8000bf05070 */
[----:B------:R-:W-:-:S03]  /*138b0*/  ISETP.NE.AND.EX P0, PT, RZ, UR7, PT, P0 ;  /* 0x00000007ff007c0c */ /* 0x000fc6000bf05300 */
[----:B------:R-:W1:Y:S01]  /*138c0*/  F2I.U32.TRUNC.NTZ R9, R9 ;  /* 0x0000000900097305 */ /* 0x000e62000020f000 */
[----:B0-----:R-:W-:Y:S02]  /*138d0*/  IMAD.MOV R3, RZ, RZ, -R2 ;  /* 0x000000ffff037224 */ /* 0x001fe400078e0a02 */
[----:B------:R-:W-:Y:S02]  /*138e0*/  IMAD.MOV.U32 R2, RZ, RZ, R15 ;  /* 0x000000ffff027224 */ /* 0x000fe400078e000f */
[----:B---3--:R-:W-:Y:S02]  /*138f0*/  IMAD R7, R4, R3, R7 ;  /* 0x0000000304077224 */ /* 0x008fe400078e0207 */
[----:B-1----:R-:W-:-:S04]  /*13900*/  IMAD.MOV R3, RZ, RZ, -R9 ;  /* 0x000000ffff037224 */ /* 0x002fc800078e0a09 */
[----:B----4-:R-:W-:Y:S02]  /*13910*/  @P2 IMAD R7, R12, R3, R5 ;  /* 0x000000030c072224 */ /* 0x010fe400078e0205 */
[----:B------:R-:W-:Y:S01]  /*13920*/  IMAD.MOV.U32 R3, RZ, RZ, R16 ;  /* 0x000000ffff037224 */ /* 0x000fe200078e0010 */
[----:B------:R-:W-:Y:S06]  /*13930*/  @!P0 BRA `(.L_x_484) ;  /* 0x0000000000288947 */ /* 0x000fec0003800000 */
[----:B------:R-:W-:Y:S02]  /*13940*/  ULDC UR8, c[0x0][0x634] ;  /* 0x00018d0000087ab9 */ /* 0x000fe40000000800 */
[----:B------:R-:W-:-:S05]  /*13950*/  IADD3 R3, P0, R15, UR8, RZ ;  /* 0x000000080f037c10 */ /* 0x000fca000ff1e0ff */
[----:B------:R-:W-:-:S04]  /*13960*/  IMAD.X R9, RZ, RZ, R16, P0 ;  /* 0x000000ffff097224 */ /* 0x000fc800000e0610 */
[----:B------:R-:W-:-:S04]  /*13970*/  IMAD.WIDE.U32 R4, R9, UR6, RZ ;  /* 0x0000000609047c25 */ /* 0x000fc8000f8e00ff */
[----:B------:R-:W-:-:S04]  /*13980*/  IMAD.WIDE.U32 R4, P0, R3, UR7, R4 ;  /* 0x0000000703047c25 */ /* 0x000fc8000f800004 */
[----:B------:R-:W-:-:S04]  /*13990*/  IMAD.WIDE.U32 R2, R3, UR6, RZ ;  /* 0x0000000603027c25 */ /* 0x000fc8000f8e00ff */
[----:B------:R-:W-:Y:S01]  /*139a0*/  IMAD.MOV.U32 R2, RZ, RZ, R5 ;  /* 0x000000ffff027224 */ /* 0x000fe200078e0005 */
[----:B------:R-:W-:Y:S01]  /*139b0*/  IADD3 RZ, P1, R3, R4, RZ ;  /* 0x0000000403ff7210 */ /* 0x000fe20007f3e0ff */
[----:B------:R-:W-:-:S04]  /*139c0*/  IMAD.X R3, RZ, RZ, RZ, P0 ;  /* 0x000000ffff037224 */ /* 0x000fc800000e06ff */
[----:B------:R-:W-:-:S08]  /*139d0*/  IMAD.WIDE.U32.X R2, R9, UR7, R2, P1 ;  /* 0x0000000709027c25 */ /* 0x000fd000088e0402 */
.L_x_484:
[--C-:B------:R-:W-:Y:S01]  /*139e0*/  SHF.R.U64 R9, R2, UR9, R3.reuse ;  /* 0x0000000902097c19 */ /* 0x100fe20008001203 */
[----:B------:R-:W-:Y:S01]  /*139f0*/  ULDC.64 UR6, c[0x0][0x620] ;  /* 0x0001880000067ab9 */ /* 0x000fe20000000a00 */
[----:B------:R-:W-:Y:S01]  /*13a00*/  SHF.R.U32.HI R2, RZ, UR9, R3 ;  /* 0x00000009ff027c19 */ /* 0x000fe20008011603 */
[----:B------:R-:W-:Y:S01]  /*13a10*/  IMAD.MOV.U32 R3, RZ, RZ, R16 ;  /* 0x000000ffff037224 */ /* 0x000fe200078e0010 */
[----:B------:R-:W-:Y:S01]  /*13a20*/  IADD3 R11, P0, RZ, -R9, RZ ;  /* 0x80000009ff0b7210 */ /* 0x000fe20007f1e0ff */
[----:B------:R-:W-:-:S04]  /*13a30*/  ULDC.64 UR8, c[0x0][0x640] ;  /* 0x0001900000087ab9 */ /* 0x000fc80000000a00 */
[----:B------:R-:W-:Y:S01]  /*13a40*/  IMAD.X R2, RZ, RZ, ~R2, P0 ;  /* 0x000000ffff027224 */ /* 0x000fe200000e0e02 */
[----:B------:R-:W-:-:S03]  /*13a50*/  ISETP.NE.U32.AND P0, PT, RZ, UR8, PT ;  /* 0x00000008ff007c0c */ /* 0x000fc6000bf05070 */
[----:B------:R-:W-:Y:S01]  /*13a60*/  IMAD R2, R2, UR6, RZ ;  /* 0x0000000602027c24 */ /* 0x000fe2000f8e02ff */
[----:B------:R-:W-:-:S03]  /*13a70*/  ISETP.NE.AND.EX P0, PT, RZ, UR9, PT, P0 ;  /* 0x00000009ff007c0c */ /* 0x000fc6000bf05300 */
[----:B------:R-:W-:Y:S02]  /*13a80*/  IMAD R5, R11, UR7, R2 ;  /* 0x000000070b057c24 */ /* 0x000fe4000f8e0202 */
[----:B------:R-:W-:-:S04]  /*13a90*/  IMAD.MOV.U32 R2, RZ, RZ, R15 ;  /* 0x000000ffff027224 */ /* 0x000fc800078e000f */
[----:B------:R-:W-:Y:S01]  /*13aa0*/  IMAD.WIDE.U32 R2, R11, UR6, R2 ;  /* 0x000000060b027c25 */ /* 0x000fe2000f8e0002 */
[----:B------:R-:W-:-:S03]  /*13ab0*/  ULDC UR6, c[0x0][0x618] ;  /* 0x0001860000067ab9 */ /* 0x000fc60000000800 */
[----:B------:R-:W-:-:S05]  /*13ac0*/  IMAD.IADD R3, R3, 0x1, R5 ;  /* 0x0000000103037824 */ /* 0x000fca00078e0205 */
[--C-:B------:R-:W-:Y:S02]  /*13ad0*/  SHF.R.U64 R11, R2, UR6, R3.reuse ;  /* 0x00000006020b7c19 */ /* 0x100fe40008001203 */
[----:B------:R-:W-:Y:S01]  /*13ae0*/  SHF.R.U32.HI R2, RZ, UR6, R3 ;  /* 0x00000006ff027c19 */ /* 0x000fe20008011603 */
[----:B------:R-:W-:-:S03]  /*13af0*/  ULDC UR6, c[0x0][0x608] ;  /* 0x0001820000067ab9 */ /* 0x000fc60000000800 */
[--C-:B------:R-:W-:Y:S02]  /*13b00*/  SHF.R.U64 R12, R11, UR6, R2.reuse ;  /* 0x000000060b0c7c19 */ /* 0x100fe40008001202 */
[----:B------:R-:W-:Y:S01]  /*13b10*/  SHF.R.U32.HI R3, RZ, UR6, R2 ;  /* 0x00000006ff037c19 */ /* 0x000fe20008011602 */
[----:B------:R-:W-:-:S03]  /*13b20*/  ULDC UR6, c[0x0][0x658] ;  /* 0x0001960000067ab9 */ /* 0x000fc60000000800 */
[--C-:B------:R-:W-:Y:S02]  /*13b30*/  SHF.R.U64 R13, R12, UR6, R3.reuse ;  /* 0x000000060c0d7c19 */ /* 0x100fe40008001203 */
[----:B------:R-:W-:-:S03]  /*13b40*/  SHF.R.U32.HI R14, RZ, UR6, R3 ;  /* 0x00000006ff0e7c19 */ /* 0x000fc60008011603 */
[----:B------:R-:W-:Y:S02]  /*13b50*/  IMAD.MOV.U32 R2, RZ, RZ, R13 ;  /* 0x000000ffff027224 */ /* 0x000fe400078e000d */
        /* <DEDUP_REMOVED lines=12> */
.L_x_485:
[----:B------:R-:W-:Y:S01]  /*13c20*/  ULDC UR6, c[0x0][0x648] ;  /* 0x0001920000067ab9 */ /* 0x000fe20000000800 */
[----:B------:R-:W-:Y:S02]  /*13c30*/  LOP3.LUT R12, R12, UR19, RZ, 0xc0, !PT ;  /* 0x000000130c0c7c12 */ /* 0x000fe4000f8ec0ff */
[----:B------:R-:W-:Y:S01]  /*13c40*/  SHF.R.U64 R3, R2, UR6, R3 ;  /* 0x0000000602037c19 */ /* 0x000fe20008001203 */
[----:B------:R-:W-:Y:S01]  /*13c50*/  ULDC UR6, c[0x0][0x638] ;  /* 0x00018e0000067ab9 */ /* 0x000fe20000000800 */
[----:B------:R-:W-:-:S03]  /*13c60*/  LOP3.LUT R4, R11, UR4, RZ, 0xc0, !PT ;  /* 0x000000040b047c12 */ /* 0x000fc6000f8ec0ff */
[----:B------:R-:W-:Y:S02]  /*13c70*/  IMAD.MOV R2, RZ, RZ, -R3 ;  /* 0x000000ffff027224 */ /* 0x000fe400078e0a03 */
[----:B------:R-:W-:Y:S02]  /*13c80*/  IMAD R12, R3, UR5, R12 ;  /* 0x00000005030c7c24 */ /* 0x000fe4000f8e020c */
[----:B------:R-:W-:Y:S01]  /*13c90*/  IMAD R13, R2, UR6, R13 ;  /* 0x00000006020d7c24 */ /* 0x000fe2000f8e020d */
[----:B------:R-:W-:Y:S01]  /*13ca0*/  ULDC UR6, c[0x0][0x610] ;  /* 0x0001840000067ab9 */ /* 0x000fe20000000800 */
[----:B------:R-:W-:Y:S02]  /*13cb0*/  IMAD.MOV.U32 R2, RZ, RZ, 0x1 ;  /* 0x00000001ff027424 */ /* 0x000fe400078e00ff */
[----:B------:R-:W-:Y:S01]  /*13cc0*/  IMAD R7, R12, UR6, R7 ;  /* 0x000000060c077c24 */ /* 0x000fe2000f8e0207 */
[----:B------:R-:W-:Y:S02]  /*13cd0*/  ULDC UR6, c[0x0][0x600] ;  /* 0x0001800000067ab9 */ /* 0x000fe40000000800 */
[----:B------:R-:W-:-:S05]  /*13ce0*/  IMAD R4, R13, UR6, R4 ;  /* 0x000000060d047c24 */ /* 0x000fca000f8e0204 */
[----:B------:R-:W-:Y:S02]  /*13cf0*/  SEL R5, R4, R7, !P2 ;  /* 0x0000000704057207 */ /* 0x000fe40005000000 */
[----:B------:R-:W-:-:S07]  /*13d00*/  SEL R4, R7, R4, !P2 ;  /* 0x0000000407047207 */ /* 0x000fce0005000000 */
.L_x_483:
[----:B------:R-:W-:Y:S05]  /*13d10*/  BSYNC B1 ;  /* 0x0000000000017941 */ /* 0x000fea0003800000 */
.L_x_482:
[----:B------:R-:W-:-:S13]  /*13d20*/  LOP3.LUT P0, RZ, R2, 0xff, RZ, 0xc0, !PT ;  /* 0x000000ff02ff7812 */ /* 0x000fda000780c0ff */
[----:B------:R-:W-:Y:S05]  /*13d30*/  @P0 BRA `(.L_x_486) ;  /* 0xfffffff400140947 */ /* 0x000fea000383ffff */
[----:B------:R-:W-:Y:S05]  /*13d40*/  BSYNC B0 ;  /* 0x0000000000007941 */ /* 0x000fea0003800000 */
.L_x_475:
[----:B------:R-:W-:-:S03]  /*13d50*/  UMOV UR6, 0xffffffff ;  /* 0xffffffff00067882 */ /* 0x000fc60000000000 */
[----:B------:R-:W-:Y:S05]  /*13d60*/  BRA.DIV UR6, `(.L_x_487) ;  /* 0x0000000a06187947 */ /* 0x000fea000b800000 */
[----:B------:R-:W-:-:S13]  /*13d70*/  ELECT P6, URZ, PT ;  /* 0x00000000003f782f */ /* 0x000fda00038c0000 */
.L_x_508:
[----:B------:R-:W-:Y:S04]  /*13d80*/  BSSY B0, `(.L_x_488) ;  /* 0x000006b000007945 */ /* 0x000fe80003800000 */
[----:B------:R-:W-:Y:S05]  /*13d90*/  @!P6 BRA `(.L_x_489) ;  /* 0x0000000400a4e947 */ /* 0x000fea0003800000 */
[----:B------:R-:W-:-:S04]  /*13da0*/  ULOP3.LUT UR6, UR38, 0x2, URZ, 0xfc, !UPT ;  /* 0x0000000226067892 */ /* 0x000fc8000f8efc3f */
[----:B------:R-:W-:-:S06]  /*13db0*/  UISETP.NE.AND UP0, UPT, UR6, 0x3, UPT ;  /* 0x000000030600788c */ /* 0x000fcc000bf05270 */
[----:B------:R-:W-:-:S13]  /*13dc0*/  PLOP3.LUT P0, PT, PT, PT, UP0, 0x80, 0x0 ;  /* 0x000000000000781c */ /* 0x000fda0003f0f008 */
[----:B------:R-:W-:Y:S05]  /*13dd0*/  @!P0 BRA `(.L_x_490) ;  /* 0x0000000000048947 */ /* 0x000fea0003800000 */
[----:B------:R-:W-:Y:S01]  /*13de0*/  BPT.TRAP 0x1 ;  /* 0x000000040000795c */ /* 0x000fe20000300000 */
.L_x_490:
[----:B------:R-:W0:Y:S01]  /*13df0*/  S2R R3, SR_CgaCtaId ;  /* 0x0000000000037919 */ /* 0x000e220000008800 */
[----:B------:R-:W-:-:S04]  /*13e00*/  MOV R2, 0x400 ;  /* 0x0000040000027802 */ /* 0x000fc80000000f00 */
[----:B0-----:R-:W-:Y:S02]  /*13e10*/  LEA R3, R3, R2, 0x18 ;  /* 0x0000000203037211 */ /* 0x001fe400078ec0ff */
[----:B------:R-:W-:-:S03]  /*13e20*/  SHF.L.U32 R2, R0, 0x1f, RZ ;  /* 0x0000001f00027819 */ /* 0x000fc600000006ff */
[----:B------:R-:W-:-:S04]  /*13e30*/  VIADD R3, R3, 0x58 ;  /* 0x0000005803037836 */ /* 0x000fc80000000000 */
[----:B------:R-:W-:-:S04]  /*13e40*/  IMAD R5, R6, 0x8, R3 ;  /* 0x0000000806057824 */ /* 0x000fc800078e0203 */
[----:B------:R-:W0:Y:S02]  /*13e50*/  SYNCS.PHASECHK.TRANS64.TRYWAIT P0, [R5+URZ], R2 ;  /* 0x00000002050075a7 */ /* 0x000e24000800017f */
[----:B0-----:R-:W-:Y:S05]  /*13e60*/  @!P0 BRA `(.L_x_491) ;  /* 0x0000000400f88947 */ /* 0x001fea0003800000 */
.L_x_509:
[----:B------:R-:W-:-:S05]  /*13e70*/  VIADD R6, R6, 0x1 ;  /* 0x0000000106067836 */ /* 0x000fca0000000000 */
[----:B------:R-:W-:-:S04]  /*13e80*/  ISETP.NE.AND P0, PT, R6, 0xb, PT ;  /* 0x0000000b0600780c */ /* 0x000fc80003f05270 */
[----:B0-----:R-:W-:Y:S02]  /*13e90*/  SEL R5, RZ, 0x1, P0 ;  /* 0x00000001ff057807 */ /* 0x001fe40000000000 */
[----:B------:R-:W-:Y:S02]  /*13ea0*/  SEL R6, R6, RZ, P0 ;  /* 0x000000ff06067207 */ /* 0x000fe40000000000 */
[----:B------:R-:W-:-:S03]  /*13eb0*/  LOP3.LUT R5, R0, R5, RZ, 0x3c, !PT ;  /* 0x0000000500057212 */ /* 0x000fc600078e3cff */
[----:B------:R-:W-:Y:S01]  /*13ec0*/  IMAD R7, R6, 0x8, R3 ;  /* 0x0000000806077824 */ /* 0x000fe200078e0203 */
[----:B------:R-:W-:-:S04]  /*13ed0*/  SHF.L.U32 R0, R5, 0x1f, RZ ;  /* 0x0000001f05007819 */ /* 0x000fc800000006ff */
[----:B------:R-:W0:Y:S02]  /*13ee0*/  SYNCS.PHASECHK.TRANS64.TRYWAIT P0, [R7+URZ], R0 ;  /* 0x00000000070075a7 */ /* 0x000e24000800017f */
[----:B0-----:R-:W-:Y:S05]  /*13ef0*/  @!P0 BRA `(.L_x_492) ;  /* 0x0000000400e88947 */ /* 0x001fea0003800000 */
.L_x_510:
[----:B0-----:R-:W-:-:S05]  /*13f00*/  VIADD R0, R6, 0x1 ;  /* 0x0000000106007836 */ /* 0x001fca0000000000 */
[----:B------:R-:W-:-:S04]  /*13f10*/  ISETP.NE.AND P0, PT, R0, 0xb, PT ;  /* 0x0000000b0000780c */ /* 0x000fc80003f05270 */
[----:B------:R-:W-:Y:S02]  /*13f20*/  SEL R2, RZ, 0x1, P0 ;  /* 0x00000001ff027807 */ /* 0x000fe40000000000 */
[----:B------:R-:W-:Y:S02]  /*13f30*/  SEL R4, R0, RZ, P0 ;  /* 0x000000ff00047207 */ /* 0x000fe40000000000 */
[----:B------:R-:W-:-:S03]  /*13f40*/  LOP3.LUT R5, R5, R2, RZ, 0x3c, !PT ;  /* 0x0000000205057212 */ /* 0x000fc600078e3cff */
[----:B------:R-:W-:Y:S01]  /*13f50*/  IMAD R7, R4, 0x8, R3 ;  /* 0x0000000804077824 */ /* 0x000fe200078e0203 */
[----:B------:R-:W-:-:S04]  /*13f60*/  SHF.L.U32 R0, R5, 0x1f, RZ ;  /* 0x0000001f05007819 */ /* 0x000fc800000006ff */
[----:B------:R-:W0:Y:S02]  /*13f70*/  SYNCS.PHASECHK.TRANS64.TRYWAIT P0, [R7+URZ], R0 ;  /* 0x00000000070075a7 */ /* 0x000e24000800017f */
[----:B0-----:R-:W-:Y:S05]  /*13f80*/  @!P0 BRA `(.L_x_493) ;  /* 0x0000000400d88947 */ /* 0x001fea0003800000 */
.L_x_511:
        /* <DEDUP_REMOVED lines=9> */
.L_x_512:
        /* <DEDUP_REMOVED lines=9> */
.L_x_513:
        /* <DEDUP_REMOVED lines=9> */
.L_x_514:
        /* <DEDUP_REMOVED lines=9> */
.L_x_515:
        /* <DEDUP_REMOVED lines=9> */
.L_x_516:
        /* <DEDUP_REMOVED lines=9> */
.L_x_517:
        /* <DEDUP_REMOVED lines=9> */
.L_x_518:
[----:B0-----:R-:W-:-:S05]  /*14380*/  VIADD R0, R4, 0x1 ;  /* 0x0000000104007836 */ /* 0x001fca0000000000 */
[----:B------:R-:W-:-:S04]  /*14390*/  ISETP.NE.AND P0, PT, R0, 0xb, PT ;  /* 0x0000000b0000780c */ /* 0x000fc80003f05270 */
[----:B------:R-:W-:Y:S02]  /*143a0*/  SEL R2, RZ, 0x1, P0 ;  /* 0x00000001ff027807 */ /* 0x000fe40000000000 */
[----:B------:R-:W-:Y:S02]  /*143b0*/  SEL R0, R0, RZ, P0 ;  /* 0x000000ff00007207 */ /* 0x000fe40000000000 */
[----:B------:R-:W-:-:S03]  /*143c0*/  LOP3.LUT R2, R5, R2, RZ, 0x3c, !PT ;  /* 0x0000000205027212 */ /* 0x000fc600078e3cff */
[----:B------:R-:W-:Y:S01]  /*143d0*/  IMAD R3, R0, 0x8, R3 ;  /* 0x0000000800037824 */ /* 0x000fe200078e0203 */
[----:B------:R-:W-:-:S07]  /*143e0*/  SHF.L.U32 R0, R2, 0x1f, RZ ;  /* 0x0000001f02007819 */ /* 0x000fce00000006ff */
.L_x_501:
[----:B0-----:R0:W1:Y:S02]  /*143f0*/  SYNCS.PHASECHK.TRANS64.TRYWAIT P0, [R3+URZ], R0 ;  /* 0x00000000030075a7 */ /* 0x001064000800017f */
[----:B-1----:R-:W-:Y:S05]  /*14400*/  @!P0 NANOSLEEP.SYNCS 0x989680 ;  /* 0x009896800000895d */ /* 0x002fea0003900000 */
[----:B------:R-:W1:Y:S02]  /*14410*/  @!P0 SYNCS.PHASECHK.TRANS64 P0, [R3+URZ], R0 ;  /* 0x00000000030085a7 */ /* 0x000e64000800007f */
[----:B-1----:R-:W-:Y:S05]  /*14420*/  @!P0 BRA `(.L_x_501) ;  /* 0xfffffffc00f08947 */ /* 0x002fea000383ffff */
.L_x_489:
[----:B------:R-:W-:Y:S05]  /*14430*/  BSYNC B0 ;  /* 0x0000000000007941 */ /* 0x000fea0003800000 */
.L_x_488:
[----:B------:R-:W-:Y:S05]  /*14440*/  EXIT ;  /* 0x000000000000794d */ /* 0x000fea0003800000 */
.L_x_22:
[----:B-1----:R1:W2:Y:S02]  /*14450*/  SYNCS.PHASECHK.TRANS64.TRYWAIT P1, [R3+URZ], R0 ;  /* 0x00000000030075a7 */ /* 0x0022a4000802017f */
[----:B--2---:R-:W-:Y:S05]  /*14460*/  @!P1 NANOSLEEP.SYNCS 0x989680 ;  /* 0x009896800000995d */ /* 0x004fea0003900000 */
[----:B------:R-:W2:Y:S02]  /*14470*/  @!P1 SYNCS.PHASECHK.TRANS64 P1, [R3+URZ], R0 ;  /* 0x00000000030095a7 */ /* 0x000ea4000802007f */
[----:B--2---:R-:W-:Y:S05]  /*14480*/  @!P1 BRA `(.L_x_22) ;  /* 0xfffffffc00f09947 */ /* 0x004fea000383ffff */
[----:B------:R-:W-:Y:S05]  /*14490*/  BRA `(.L_x_21) ;  /* 0xfffffed000847947 */ /* 0x000fea000383ffff */
.L_x_27:
[----:B-1----:R-:W-:-:S04]  /*144a0*/  IMAD.U32 R6, RZ, RZ, UR4 ;  /* 0x00000004ff067e24 */ /* 0x002fc8000f8e00ff */
[----:B------:R1:W2:Y:S03]  /*144b0*/  SYNCS.PHASECHK.TRANS64.TRYWAIT P1, [R6+URZ], R0 ;  /* 0x00000000060075a7 */ /* 0x0002a6000802017f */
[----:B--2---:R-:W-:Y:S05]  /*144c0*/  @!P1 NANOSLEEP.SYNCS 0x989680 ;  /* 0x009896800000995d */ /* 0x004fea0003900000 */
[----:B------:R-:W2:Y:S02]  /*144d0*/  @!P1 SYNCS.PHASECHK.TRANS64 P1, [R6+URZ], R0 ;  /* 0x00000000060095a7 */ /* 0x000ea4000802007f */
[----:B--2---:R-:W-:Y:S05]  /*144e0*/  @!P1 BRA `(.L_x_27) ;  /* 0xfffffffc00ec9947 */ /* 0x004fea000383ffff */
[----:B------:R-:W-:Y:S05]  /*144f0*/  BRA `(.L_x_26) ;  /* 0xfffffedc007c7947 */ /* 0x000fea000383ffff */
.L_x_476:
[----:B------:R-:W-:Y:S01]  /*14500*/  BSSY B1, `(.L_x_502) ;  /* 0x0000006000017945 */ /* 0x000fe20003800000 */
[----:B------:R-:W-:-:S07]  /*14510*/  IMAD.MOV.U32 R15, RZ, RZ, -0x1 ;  /* 0xffffffffff0f7424 */ /* 0x000fce00078e00ff */
[----:B------:R-:W-:Y:S05]  /*14520*/  WARPSYNC.COLLECTIVE R15, `(.L_x_503) ;  /* 0x000000000f0c7348 */ /* 0x000fea0003c00000 */
[----:B------:R-:W-:Y:S02]  /*14530*/  ELECT P6, UR62, PT ;  /* 0x00000000003e782f */ /* 0x000fe400038c0000 */
[----:B------:R-:W-:Y:S01]  /*14540*/  MOV R14, UR62 ;  /* 0x0000003e000e7c02 */ /* 0x000fe20008000f00 */
[----:B------:R-:W-:Y:S10]  /*14550*/  ENDCOLLECTIVE ;  /* 0x000000000000791b */ /* 0x000ff40003800000 */
.L_x_503:
[----:B------:R-:W-:Y:S05]  /*14560*/  BSYNC B1 ;  /* 0x0000000000017941 */ /* 0x000fea0003800000 */
.L_x_502:
[----:B------:R-:W-:Y:S05]  /*14570*/  BRA `(.L_x_504) ;  /* 0xffffffec00107947 */ /* 0x000fea000383ffff */
.L_x_479:
[----:B0-----:R0:W2:Y:S02]  /*14580*/  SYNCS.PHASECHK.TRANS64.TRYWAIT P0, [R7+URZ+0x58], R16 ;  /* 0x00005810070075a7 */ /* 0x0010a4000800017f */
[----:B--2---:R-:W-:Y:S05]  /*14590*/  @!P0 NANOSLEEP.SYNCS 0x989680 ;  /* 0x009896800000895d */ /* 0x004fea0003900000 */
[----:B------:R-:W2:Y:S02]  /*145a0*/  @!P0 SYNCS.PHASECHK.TRANS64 P0, [R7+URZ+0x58], R16 ;  /* 0x00005810070085a7 */ /* 0x000ea4000800007f */
[----:B--2---:R-:W-:Y:S05]  /*145b0*/  @!P0 BRA `(.L_x_479) ;  /* 0xfffffffc00f08947 */ /* 0x004fea000383ffff */
[----:B------:R-:W-:Y:S05]  /*145c0*/  BRA `(.L_x_505) ;  /* 0xffffffec00507947 */ /* 0x000fea000383ffff */
.L_x_487:
[----:B------:R-:W-:Y:S01]  /*145d0*/  BSSY B0, `(.L_x_506) ;  /* 0x0000006000007945 */ /* 0x000fe20003800000 */
[----:B------:R-:W-:-:S07]  /*145e0*/  IMAD.MOV.U32 R15, RZ, RZ, -0x1 ;  /* 0xffffffffff0f7424 */ /* 0x000fce00078e00ff */
[----:B------:R-:W-:Y:S05]  /*145f0*/  WARPSYNC.COLLECTIVE R15, `(.L_x_507) ;  /* 0x000000000f0c7348 */ /* 0x000fea0003c00000 */
[----:B------:R-:W-:Y:S02]  /*14600*/  ELECT P6, UR62, PT ;  /* 0x00000000003e782f */ /* 0x000fe400038c0000 */
[----:B------:R-:W-:Y:S01]  /*14610*/  MOV R14, UR62 ;  /* 0x0000003e000e7c02 */ /* 0x000fe20008000f00 */
[----:B------:R-:W-:Y:S10]  /*14620*/  ENDCOLLECTIVE ;  /* 0x000000000000791b */ /* 0x000ff40003800000 */
.L_x_507:
[----:B------:R-:W-:Y:S05]  /*14630*/  BSYNC B0 ;  /* 0x0000000000007941 */ /* 0x000fea0003800000 */
.L_x_506:
[----:B------:R-:W-:Y:S05]  /*14640*/  BRA `(.L_x_508) ;  /* 0xfffffff400cc7947 */ /* 0x000fea000383ffff */
.L_x_491:
[----:B0-----:R0:W1:Y:S02]  /*14650*/  SYNCS.PHASECHK.TRANS64.TRYWAIT P0, [R5+URZ], R2 ;  /* 0x00000002050075a7 */ /* 0x001064000800017f */
[----:B-1----:R-:W-:Y:S05]  /*14660*/  @!P0 NANOSLEEP.SYNCS 0x989680 ;  /* 0x009896800000895d */ /* 0x002fea0003900000 */
[----:B------:R-:W1:Y:S02]  /*14670*/  @!P0 SYNCS.PHASECHK.TRANS64 P0, [R5+URZ], R2 ;  /* 0x00000002050085a7 */ /* 0x000e64000800007f */
[----:B-1----:R-:W-:Y:S05]  /*14680*/  @!P0 BRA `(.L_x_491) ;  /* 0xfffffffc00f08947 */ /* 0x002fea000383ffff */
[----:B------:R-:W-:Y:S05]  /*14690*/  BRA `(.L_x_509) ;  /* 0xfffffff400f47947 */ /* 0x000fea000383ffff */
.L_x_492:
[----:B0-----:R0:W1:Y:S02]  /*146a0*/  SYNCS.PHASECHK.TRANS64.TRYWAIT P0, [R7+URZ], R0 ;  /* 0x00000000070075a7 */ /* 0x001064000800017f */
[----:B-1----:R-:W-:Y:S05]  /*146b0*/  @!P0 NANOSLEEP.SYNCS 0x989680 ;  /* 0x009896800000895d */ /* 0x002fea0003900000 */
[----:B------:R-:W1:Y:S02]  /*146c0*/  @!P0 SYNCS.PHASECHK.TRANS64 P0, [R7+URZ], R0 ;  /* 0x00000000070085a7 */ /* 0x000e64000800007f */
[----:B-1----:R-:W-:Y:S05]  /*146d0*/  @!P0 BRA `(.L_x_492) ;  /* 0xfffffffc00f08947 */ /* 0x002fea000383ffff */
[----:B------:R-:W-:Y:S05]  /*146e0*/  BRA `(.L_x_510) ;  /* 0xfffffff800047947 */ /* 0x000fea000383ffff */
.L_x_493:
[----:B0-----:R0:W1:Y:S02]  /*146f0*/  SYNCS.PHASECHK.TRANS64.TRYWAIT P0, [R7+URZ], R0 ;  /* 0x00000000070075a7 */ /* 0x001064000800017f */
[----:B-1----:R-:W-:Y:S05]  /*14700*/  @!P0 NANOSLEEP.SYNCS 0x989680 ;  /* 0x009896800000895d */ /* 0x002fea0003900000 */
[----:B------:R-:W1:Y:S02]  /*14710*/  @!P0 SYNCS.PHASECHK.TRANS64 P0, [R7+URZ], R0 ;  /* 0x00000000070085a7 */ /* 0x000e64000800007f */
[----:B-1----:R-:W-:Y:S05]  /*14720*/  @!P0 BRA `(.L_x_493) ;  /* 0xfffffffc00f08947 */ /* 0x002fea000383ffff */
[----:B------:R-:W-:Y:S05]  /*14730*/  BRA `(.L_x_511) ;  /* 0xfffffff800147947 */ /* 0x000fea000383ffff */
.L_x_494:
[----:B0-----:R0:W1:Y:S02]  /*14740*/  SYNCS.PHASECHK.TRANS64.TRYWAIT P0, [R7+URZ], R0 ;  /* 0x00000000070075a7 */ /* 0x001064000800017f */
[----:B-1----:R-:W-:Y:S05]  /*14750*/  @!P0 NANOSLEEP.SYNCS 0x989680 ;  /* 0x009896800000895d */ /* 0x002fea0003900000 */
[----:B------:R-:W1:Y:S02]  /*14760*/  @!P0 SYNCS.PHASECHK.TRANS64 P0, [R7+URZ], R0 ;  /* 0x00000000070085a7 */ /* 0x000e64000800007f */
[----:B-1----:R-:W-:Y:S05]  /*14770*/  @!P0 BRA `(.L_x_494) ;  /* 0xfffffffc00f08947 */ /* 0x002fea000383ffff */
[----:B------:R-:W-:Y:S05]  /*14780*/  BRA `(.L_x_512) ;  /* 0xfffffff800247947 */ /* 0x000fea000383ffff */
.L_x_495:
[----:B0-----:R0:W1:Y:S02]  /*14790*/  SYNCS.PHASECHK.TRANS64.TRYWAIT P0, [R7+URZ], R0 ;  /* 0x00000000070075a7 */ /* 0x001064000800017f */
[----:B-1----:R-:W-:Y:S05]  /*147a0*/  @!P0 NANOSLEEP.SYNCS 0x989680 ;  /* 0x009896800000895d */ /* 0x002fea0003900000 */
[----:B------:R-:W1:Y:S02]  /*147b0*/  @!P0 SYNCS.PHASECHK.TRANS64 P0, [R7+URZ], R0 ;  /* 0x00000000070085a7 */ /* 0x000e64000800007f */
[----:B-1----:R-:W-:Y:S05]  /*147c0*/  @!P0 BRA `(.L_x_495) ;  /* 0xfffffffc00f08947 */ /* 0x002fea000383ffff */
[----:B------:R-:W-:Y:S05]  /*147d0*/  BRA `(.L_x_513) ;  /* 0xfffffff800347947 */ /* 0x000fea000383ffff */
.L_x_496:
[----:B0-----:R0:W1:Y:S02]  /*147e0*/  SYNCS.PHASECHK.TRANS64.TRYWAIT P0, [R7+URZ], R0 ;  /* 0x00000000070075a7 */ /* 0x001064000800017f */
[----:B-1----:R-:W-:Y:S05]  /*147f0*/  @!P0 NANOSLEEP.SYNCS 0x989680 ;  /* 0x009896800000895d */ /* 0x002fea0003900000 */
[----:B------:R-:W1:Y:S02]  /*14800*/  @!P0 SYNCS.PHASECHK.TRANS64 P0, [R7+URZ], R0 ;  /* 0x00000000070085a7 */ /* 0x000e64000800007f */
[----:B-1----:R-:W-:Y:S05]  /*14810*/  @!P0 BRA `(.L_x_496) ;  /* 0xfffffffc00f08947 */ /* 0x002fea000383ffff */
[----:B------:R-:W-:Y:S05]  /*14820*/  BRA `(.L_x_514) ;  /* 0xfffffff800447947 */ /* 0x000fea000383ffff */
.L_x_497:
[----:B0-----:R0:W1:Y:S02]  /*14830*/  SYNCS.PHASECHK.TRANS64.TRYWAIT P0, [R7+URZ], R0 ;  /* 0x00000000070075a7 */ /* 0x001064000800017f */
[----:B-1----:R-:W-:Y:S05]  /*14840*/  @!P0 NANOSLEEP.SYNCS 0x989680 ;  /* 0x009896800000895d */ /* 0x002fea0003900000 */
[----:B------:R-:W1:Y:S02]  /*14850*/  @!P0 SYNCS.PHASECHK.TRANS64 P0, [R7+URZ], R0 ;  /* 0x00000000070085a7 */ /* 0x000e64000800007f */
[----:B-1----:R-:W-:Y:S05]  /*14860*/  @!P0 BRA `(.L_x_497) ;  /* 0xfffffffc00f08947 */ /* 0x002fea000383ffff */
[----:B------:R-:W-:Y:S05]  /*14870*/  BRA `(.L_x_515) ;  /* 0xfffffff800547947 */ /* 0x000fea000383ffff */
.L_x_498:
[----:B0-----:R0:W1:Y:S02]  /*14880*/  SYNCS.PHASECHK.TRANS64.TRYWAIT P0, [R7+URZ], R0 ;  /* 0x00000000070075a7 */ /* 0x001064000800017f */
[----:B-1----:R-:W-:Y:S05]  /*14890*/  @!P0 NANOSLEEP.SYNCS 0x989680 ;  /* 0x009896800000895d */ /* 0x002fea0003900000 */
[----:B------:R-:W1:Y:S02]  /*148a0*/  @!P0 SYNCS.PHASECHK.TRANS64 P0, [R7+URZ], R0 ;  /* 0x00000000070085a7 */ /* 0x000e64000800007f */
[----:B-1----:R-:W-:Y:S05]  /*148b0*/  @!P0 BRA `(.L_x_498) ;  /* 0xfffffffc00f08947 */ /* 0x002fea000383ffff */
[----:B------:R-:W-:Y:S05]  /*148c0*/  BRA `(.L_x_516) ;  /* 0xfffffff800647947 */ /* 0x000fea000383ffff */
.L_x_499:
[----:B0-----:R0:W1:Y:S02]  /*148d0*/  SYNCS.PHASECHK.TRANS64.TRYWAIT P0, [R7+URZ], R0 ;  /* 0x00000000070075a7 */ /* 0x001064000800017f */
[----:B-1----:R-:W-:Y:S05]  /*148e0*/  @!P0 NANOSLEEP.SYNCS 0x989680 ;  /* 0x009896800000895d */ /* 0x002fea0003900000 */
[----:B------:R-:W1:Y:S02]  /*148f0*/  @!P0 SYNCS.PHASECHK.TRANS64 P0, [R7+URZ], R0 ;  /* 0x00000000070085a7 */ /* 0x000e64000800007f */
[----:B-1----:R-:W-:Y:S05]  /*14900*/  @!P0 BRA `(.L_x_499) ;  /* 0xfffffffc00f08947 */ /* 0x002fea000383ffff */
[----:B------:R-:W-:Y:S05]  /*14910*/  BRA `(.L_x_517) ;  /* 0xfffffff800747947 */ /* 0x000fea000383ffff */
.L_x_500:
[----:B0-----:R0:W1:Y:S02]  /*14920*/  SYNCS.PHASECHK.TRANS64.TRYWAIT P0, [R7+URZ], R0 ;  /* 0x00000000070075a7 */ /* 0x001064000800017f */
[----:B-1----:R-:W-:Y:S05]  /*14930*/  @!P0 NANOSLEEP.SYNCS 0x989680 ;  /* 0x009896800000895d */ /* 0x002fea0003900000 */
[----:B------:R-:W1:Y:S02]  /*14940*/  @!P0 SYNCS.PHASECHK.TRANS64 P0, [R7+URZ], R0 ;  /* 0x00000000070085a7 */ /* 0x000e64000800007f */
[----:B-1----:R-:W-:Y:S05]  /*14950*/  @!P0 BRA `(.L_x_500) ;  /* 0xfffffffc00f08947 */ /* 0x002fea000383ffff */
[----:B------:R-:W-:Y:S05]  /*14960*/  BRA `(.L_x_518) ;  /* 0xfffffff800847947 */ /* 0x000fea000383ffff */
.L_x_519:
[----:B------:R-:W-:-:S00]  /*14970*/  BRA `(.L_x_519) ;  /* 0xfffffffc00fc7947 */ /* 0x000fc0000383ffff */
[----:B------:R-:W-:-:S00]  /*14980*/  NOP ;  /* 0x0000000000007918 */ /* 0x000fc00000000000 */
[----:B------:R-:W-:-:S00]  /*14990*/  NOP ;  /* 0x0000000000007918 */ /* 0x000fc00000000000 */
[----:B------:R-:W-:-:S00]  /*149a0*/  NOP ;  /* 0x0000000000007918 */ /* 0x000fc00000000000 */
[----:B------:R-:W-:-:S00]  /*149b0*/  NOP ;  /* 0x0000000000007918 */ /* 0x000fc00000000000 */
[----:B------:R-:W-:-:S00]  /*149c0*/  NOP ;  /* 0x0000000000007918 */ /* 0x000fc00000000000 */
[----:B------:R-:W-:-:S00]  /*149d0*/  NOP ;  /* 0x0000000000007918 */ /* 0x000fc00000000000 */
[----:B------:R-:W-:-:S00]  /*149e0*/  NOP ;  /* 0x0000000000007918 */ /* 0x000fc00000000000 */
[----:B------:R-:W-:-:S00]  /*149f0*/  NOP ;  /* 0x0000000000007918 */ /* 0x000fc00000000000 */
.L_x_520:


//--------------------- .nv.global.init           --------------------------
	.section	.nv.global.init,"aw",@progbits
.nv.global.init:
	.type		$str$22,@object
	.size		$str$22,($str$23 - $str$22)
$str$22:
        /*0000*/ 	.byte	0x6b, 0x5f, 0x74, 0x69, 0x6c, 0x65, 0x5f, 0x63, 0x6f, 0x75, 0x6e, 0x74, 0x20, 0x3e, 0x3d, 0x20
        /*0010*/ 	.byte	0x31, 0x00
	.type		$str$23,@object
	.size		$str$23,(__unnamed_1 - $str$23)
$str$23:
        /*0012*/ 	.byte	0x2f, 0x74, 0x6d, 0x70, 0x2f, 0x63, 0x75, 0x74, 0x6c, 0x61, 0x73, 0x73, 0x5f, 0x73, 0x77, 0x65
        /*0022*/ 	.byte	0x65, 0x70, 0x5f, 0x73, 0x72, 0x63, 0x2f, 0x69, 0x6e, 0x63, 0x6c, 0x75, 0x64, 0x65, 0x2f, 0x63
        /*0032*/ 	.byte	0x75, 0x74, 0x6c, 0x61, 0x73, 0x73, 0x2f, 0x67, 0x65, 0x6d, 0x6d, 0x2f, 0x63, 0x6f, 0x6c, 0x6c
        /*0042*/ 	.byte	0x65, 0x63, 0x74, 0x69, 0x76, 0x65, 0x2f, 0x73, 0x6d, 0x39, 0x30, 0x5f, 0x6d, 0x6d, 0x61, 0x5f
        /*0052*/ 	.byte	0x74, 0x6d, 0x61, 0x5f, 0x67, 0x6d, 0x6d, 0x61, 0x5f, 0x73, 0x73, 0x5f, 0x77, 0x61, 0x72, 0x70
        /*0062*/ 	.byte	0x73, 0x70, 0x65, 0x63, 0x69, 0x61, 0x6c, 0x69, 0x7a, 0x65, 0x64, 0x2e, 0x68, 0x70, 0x70, 0x00
	.type		__unnamed_1,@object
	.size		__unnamed_1,(.L_0 - __unnamed_1)
__unnamed_1:
        /* <DEDUP_REMOVED lines=182> */
.L_0:


//--------------------- .nv.shared._ZN7cutlass13device_kernelINS_4gemm6kernel13GemmUniversalIN4cute5tupleIJiiiiEEENS1_10collective13CollectiveMmaINS1_34MainloopSm90TmaGmmaWarpSpecializedILi11ENS5_IJNS4_1CILi2EEENSA_ILi1EEESC_EEENS1_35KernelTmaWarpSpecializedCooperativeEEENS5_IJNSA_ILi512EEENSA_ILi112EEENSA_ILi16EEEEEENS_10bfloat16_tENS5_IJlSC_lEEESK_SL_NS4_8TiledMMAINS4_8MMA_AtomIJNS4_4SM904GMMA27MMA_64x16x16_F32BF16BF16_SSILNSP_5MajorE0ELSR_0ELNSP_7ScaleInE1ELSS_1EEEEEENS4_6LayoutISD_NS5_IJSC_NSA_ILi0EEESW_EEEEENS5_IJNS4_10UnderscoreESZ_SZ_EEEEENS4_13SM90_TMA_LOADENS4_14ComposedLayoutINS4_7SwizzleILi1ELi4ELi3EEENS4_18smem_ptr_flag_bitsILi16EEENSV_INS5_IJNSA_ILi8EEESI_EEENS5_IJSI_SC_EEEEEEEvNS4_8identityENS4_23SM90_TMA_LOAD_MULTICASTES1C_vS1D_EENS_8epilogue10collective6detail29Sm90TmaWarpSpecializedAdapterINS1H_15DefaultEpilogueISK_SL_SL_NS1G_6thread17LinearCombinationISK_Li1EffLNS1L_9ScaleType4KindE0ELNS_15FloatRoundStyleE2ESK_EENS1_15EpilogueDefaultEEEEEvvEEEEvNT_6ParamsE --------------------------
	.section	.nv.shared._ZN7cutlass13device_kernelINS_4gemm6kernel13GemmUniversalIN4cute5tupleIJiiiiEEENS1_10collective13CollectiveMmaINS1_34MainloopSm90TmaGmmaWarpSpecializedILi11ENS5_IJNS4_1CILi2EEENSA_ILi1EEESC_EEENS1_35KernelTmaWarpSpecializedCooperativeEEENS5_IJNSA_ILi512EEENSA_ILi112EEENSA_ILi16EEEEEENS_10bfloat16_tENS5_IJlSC_lEEESK_SL_NS4_8TiledMMAINS4_8MMA_AtomIJNS4_4SM904GMMA27MMA_64x16x16_F32BF16BF16_SSILNSP_5MajorE0ELSR_0ELNSP_7ScaleInE1ELSS_1EEEEEENS4_6LayoutISD_NS5_IJSC_NSA_ILi0EEESW_EEEEENS5_IJNS4_10UnderscoreESZ_SZ_EEEEENS4_13SM90_TMA_LOADENS4_14ComposedLayoutINS4_7SwizzleILi1ELi4ELi3EEENS4_18smem_ptr_flag_bitsILi16EEENSV_INS5_IJNSA_ILi8EEESI_EEENS5_IJSI_SC_EEEEEEEvNS4_8identityENS4_23SM90_TMA_LOAD_MULTICASTES1C_vS1D_EENS_8epilogue10collective6detail29Sm90TmaWarpSpecializedAdapterINS1H_15DefaultEpilogueISK_SL_SL_NS1G_6thread17LinearCombinationISK_Li1EffLNS1L_9ScaleType4KindE0ELNS_15FloatRoundStyleE2ESK_EENS1_15EpilogueDefaultEEEEEvvEEEEvNT_6ParamsE,"aw",@nobits
	.sectionflags	@""
	.align	16
	.zero		1024


//--------------------- .nv.shared.reserved.0     --------------------------
	.section	.nv.shared.reserved.0,"aw",@nobits
	.weak		__nv_reservedSMEM_offset_0_alias
	.size		__nv_reservedSMEM_offset_0_alias, 0, 0
	.other		__nv_reservedSMEM_offset_0_alias,@"STO_CUDA_RESERVED_SHARED STV_DEFAULT"
__nv_reservedSMEM_offset_0_alias:
	.zero		0


//--------------------- .nv.global                --------------------------
	.section	.nv.global,"aw",@nobits
.nv.global:
	.type		_ZN40_INTERNAL_9162111f_4_k_cu_5f7de205_169204cute1_E,@object
	.size		_ZN40_INTERNAL_9162111f_4_k_cu_5f7de205_169204cute1_E,(_ZN40_INTERNAL_9162111f_4_k_cu_5f7de205_169204cuda3std3__45__cpo6cbeginE - _ZN40_INTERNAL_9162111f_4_k_cu_5f7de205_169204cute1_E)
_ZN40_INTERNAL_9162111f_4_k_cu_5f7de205_169204cute1_E:
	.zero		1
	.type		_ZN40_INTERNAL_9162111f_4_k_cu_5f7de205_169204cuda3std3__45__cpo6cbeginE,@object
	.size		_ZN40_INTERNAL_9162111f_4_k_cu_5f7de205_169204cuda3std3__45__cpo6cbeginE,(_ZN40_INTERNAL_9162111f_4_k_cu_5f7de205_169204cuda3std3__48in_placeE - _ZN40_INTERNAL_9162111f_4_k_cu_5f7de205_169204cuda3std3__45__cpo6cbeginE)
_ZN40_INTERNAL_9162111f_4_k_cu_5f7de205_169204cuda3std3__45__cpo6cbeginE:
	.zero		1
	.type		_ZN40_INTERNAL_9162111f_4_k_cu_5f7de205_169204cuda3std3__48in_placeE,@object
	.size		_ZN40_INTERNAL_9162111f_4_k_cu_5f7de205_169204cuda3std3__48in_placeE,(_ZN40_INTERNAL_9162111f_4_k_cu_5f7de205_169204cuda3std6ranges3__45__cpo9iter_moveE - _ZN40_INTERNAL_9162111f_4_k_cu_5f7de205_169204cuda3std3__48in_placeE)
_ZN40_INTERNAL_9162111f_4_k_cu_5f7de205_169204cuda3std3__48in_placeE:
	.zero		1
	.type		_ZN40_INTERNAL_9162111f_4_k_cu_5f7de205_169204cuda3std6ranges3__45__cpo9iter_moveE,@object
	.size		_ZN40_INTERNAL_9162111f_4_k_cu_5f7de205_169204cuda3std6ranges3__45__cpo9iter_moveE,(_ZN40_INTERNAL_9162111f_4_k_cu_5f7de205_169204cuda3std3__45__cpo5beginE - _ZN40_INTERNAL_9162111f_4_k_cu_5f7de205_169204cuda3std6ranges3__45__cpo9iter_moveE)
_ZN40_INTERNAL_9162111f_4_k_cu_5f7de205_169204cuda3std6ranges3__45__cpo9iter_moveE:
	.zero		1
	.type		_ZN40_INTERNAL_9162111f_4_k_cu_5f7de205_169204cuda3std3__45__cpo5beginE,@object
	.size		_ZN40_INTERNAL_9162111f_4_k_cu_5f7de205_169204cuda3std3__45__cpo5beginE,(_ZN40_INTERNAL_9162111f_4_k_cu_5f7de205_169204cuda3std3__442_GLOBAL__N__9162111f_4_k_cu_5f7de205_169206ignoreE - _ZN40_INTERNAL_9162111f_4_k_cu_5f7de205_169204cuda3std3__45__cpo5beginE)
_ZN40_INTERNAL_9162111f_4_k_cu_5f7de205_169204cuda3std3__45__cpo5beginE:
	.zero		1
	.type		_ZN40_INTERNAL_9162111f_4_k_cu_5f7de205_169204cuda3std3__442_GLOBAL__N__9162111f_4_k_cu_5f7de205_169206ignoreE,@object
	.size		_ZN40_INTERNAL_9162111f_4_k_cu_5f7de205_169204cuda3std3__442_GLOBAL__N__9162111f_4_k_cu_5f7de205_169206ignoreE,(_ZN40_INTERNAL_9162111f_4_k_cu_5f7de205_169204cute7productE - _ZN40_INTERNAL_9162111f_4_k_cu_5f7de205_169204cuda3std3__442_GLOBAL__N__9162111f_4_k_cu_5f7de205_169206ignoreE)
_ZN40_INTERNAL_9162111f_4_k_cu_5f7de205_169204cuda3std3__442_GLOBAL__N__9162111f_4_k_cu_5f7de205_169206ignoreE:
	.zero		1
	.type		_ZN40_INTERNAL_9162111f_4_k_cu_5f7de205_169204cute7productE,@object
	.size		_ZN40_INTERNAL_9162111f_4_k_cu_5f7de205_169204cute7productE,(_ZN40_INTERNAL_9162111f_4_k_cu_5f7de205_169204cuda3std3__45__cpo3endE - _ZN40_INTERNAL_9162111f_4_k_cu_5f7de205_169204cute7productE)
_ZN40_INTERNAL_9162111f_4_k_cu_5f7de205_169204cute7productE:
	.zero		1
	.type		_ZN40_INTERNAL_9162111f_4_k_cu_5f7de205_169204cuda3std3__45__cpo3endE,@object
	.size		_ZN40_INTERNAL_9162111f_4_k_cu_5f7de205_169204cuda3std3__45__cpo3endE,(_ZN40_INTERNAL_9162111f_4_k_cu_5f7de205_169204cuda3std3__419piecewise_constructE - _ZN40_INTERNAL_9162111f_4_k_cu_5f7de205_169204cuda3std3__45__cpo3endE)
_ZN40_INTERNAL_9162111f_4_k_cu_5f7de205_169204cuda3std3__45__cpo3endE:
	.zero		1
	.type		_ZN40_INTERNAL_9162111f_4_k_cu_5f7de205_169204cuda3std3__419piecewise_constructE,@object
	.size		_ZN40_INTERNAL_9162111f_4_k_cu_5f7de205_169204cuda3std3__419piecewise_constructE,(_ZN40_INTERNAL_9162111f_4_k_cu_5f7de205_169204cuda3std3__45__cpo4cendE - _ZN40_INTERNAL_9162111f_4_k_cu_5f7de205_169204cuda3std3__419piecewise_constructE)
_ZN40_INTERNAL_9162111f_4_k_cu_5f7de205_169204cuda3std3__419piecewise_constructE:
	.zero		1
	.type		_ZN40_INTERNAL_9162111f_4_k_cu_5f7de205_169204cuda3std3__45__cpo4cendE,@object
	.size		_ZN40_INTERNAL_9162111f_4_k_cu_5f7de205_169204cuda3std3__45__cpo4cendE,(_ZN40_INTERNAL_9162111f_4_k_cu_5f7de205_169204cuda3std6ranges3__45__cpo4swapE - _ZN40_INTERNAL_9162111f_4_k_cu_5f7de205_169204cuda3std3__45__cpo4cendE)
_ZN40_INTERNAL_9162111f_4_k_cu_5f7de205_169204cuda3std3__45__cpo4cendE:
	.zero		1
	.type		_ZN40_INTERNAL_9162111f_4_k_cu_5f7de205_169204cuda3std6ranges3__45__cpo4swapE,@object
	.size		_ZN40_INTERNAL_9162111f_4_k_cu_5f7de205_169204cuda3std6ranges3__45__cpo4swapE,(.L_8 - _ZN40_INTERNAL_9162111f_4_k_cu_5f7de205_169204cuda3std6ranges3__45__cpo4swapE)
_ZN40_INTERNAL_9162111f_4_k_cu_5f7de205_169204cuda3std6ranges3__45__cpo4swapE:
	.zero		1
.L_8:


//--------------------- .nv.constant0._ZN7cutlass13device_kernelINS_4gemm6kernel13GemmUniversalIN4cute5tupleIJiiiiEEENS1_10collective13CollectiveMmaINS1_34MainloopSm90TmaGmmaWarpSpecializedILi11ENS5_IJNS4_1CILi2EEENSA_ILi1EEESC_EEENS1_35KernelTmaWarpSpecializedCooperativeEEENS5_IJNSA_ILi512EEENSA_ILi112EEENSA_ILi16EEEEEENS_10bfloat16_tENS5_IJlSC_lEEESK_SL_NS4_8TiledMMAINS4_8MMA_AtomIJNS4_4SM904GMMA27MMA_64x16x16_F32BF16BF16_SSILNSP_5MajorE0ELSR_0ELNSP_7ScaleInE1ELSS_1EEEEEENS4_6LayoutISD_NS5_IJSC_NSA_ILi0EEESW_EEEEENS5_IJNS4_10UnderscoreESZ_SZ_EEEEENS4_13SM90_TMA_LOADENS4_14ComposedLayoutINS4_7SwizzleILi1ELi4ELi3EEENS4_18smem_ptr_flag_bitsILi16EEENSV_INS5_IJNSA_ILi8EEESI_EEENS5_IJSI_SC_EEEEEEEvNS4_8identityENS4_23SM90_TMA_LOAD_MULTICASTES1C_vS1D_EENS_8epilogue10collective6detail29Sm90TmaWarpSpecializedAdapterINS1H_15DefaultEpilogueISK_SL_SL_NS1G_6thread17LinearCombinationISK_Li1EffLNS1L_9ScaleType4KindE0ELNS_15FloatRoundStyleE2ESK_EENS1_15EpilogueDefaultEEEEEvvEEEEvNT_6ParamsE --------------------------
	.section	.nv.constant0._ZN7cutlass13device_kernelINS_4gemm6kernel13GemmUniversalIN4cute5tupleIJiiiiEEENS1_10collective13CollectiveMmaINS1_34MainloopSm90TmaGmmaWarpSpecializedILi11ENS5_IJNS4_1CILi2EEENSA_ILi1EEESC_EEENS1_35KernelTmaWarpSpecializedCooperativeEEENS5_IJNSA_ILi512EEENSA_ILi112EEENSA_ILi16EEEEEENS_10bfloat16_tENS5_IJlSC_lEEESK_SL_NS4_8TiledMMAINS4_8MMA_AtomIJNS4_4SM904GMMA27MMA_64x16x16_F32BF16BF16_SSILNSP_5MajorE0ELSR_0ELNSP_7ScaleInE1ELSS_1EEEEEENS4_6LayoutISD_NS5_IJSC_NSA_ILi0EEESW_EEEEENS5_IJNS4_10UnderscoreESZ_SZ_EEEEENS4_13SM90_TMA_LOADENS4_14ComposedLayoutINS4_7SwizzleILi1ELi4ELi3EEENS4_18smem_ptr_flag_bitsILi16EEENSV_INS5_IJNSA_ILi8EEESI_EEENS5_IJSI_SC_EEEEEEEvNS4_8identityENS4_23SM90_TMA_LOAD_MULTICASTES1C_vS1D_EENS_8epilogue10collective6detail29Sm90TmaWarpSpecializedAdapterINS1H_15DefaultEpilogueISK_SL_SL_NS1G_6thread17LinearCombinationISK_Li1EffLNS1L_9ScaleType4KindE0ELNS_15FloatRoundStyleE2ESK_EENS1_15EpilogueDefaultEEEEEvvEEEEvNT_6ParamsE,"a",@progbits
	.sectionflags	@""
	.align	4
.nv.constant0._ZN7cutlass13device_kernelINS_4gemm6kernel13GemmUniversalIN4cute5tupleIJiiiiEEENS1_10collective13CollectiveMmaINS1_34MainloopSm90TmaGmmaWarpSpecializedILi11ENS5_IJNS4_1CILi2EEENSA_ILi1EEESC_EEENS1_35KernelTmaWarpSpecializedCooperativeEEENS5_IJNSA_ILi512EEENSA_ILi112EEENSA_ILi16EEEEEENS_10bfloat16_tENS5_IJlSC_lEEESK_SL_NS4_8TiledMMAINS4_8MMA_AtomIJNS4_4SM904GMMA27MMA_64x16x16_F32BF16BF16_SSILNSP_5MajorE0ELSR_0ELNSP_7ScaleInE1ELSS_1EEEEEENS4_6LayoutISD_NS5_IJSC_NSA_ILi0EEESW_EEEEENS5_IJNS4_10UnderscoreESZ_SZ_EEEEENS4_13SM90_TMA_LOADENS4_14ComposedLayoutINS4_7SwizzleILi1ELi4ELi3EEENS4_18smem_ptr_flag_bitsILi16EEENSV_INS5_IJNSA_ILi8EEESI_EEENS5_IJSI_SC_EEEEEEEvNS4_8identityENS4_23SM90_TMA_LOAD_MULTICASTES1C_vS1D_EENS_8epilogue10collective6detail29Sm90TmaWarpSpecializedAdapterINS1H_15DefaultEpilogueISK_SL_SL_NS1G_6thread17LinearCombinationISK_Li1EffLNS1L_9ScaleType4KindE0ELNS_15FloatRoundStyleE2ESK_EENS1_15EpilogueDefaultEEEEEvvEEEEvNT_6ParamsE:
	.zero		1664


//--------------------- SYMBOLS --------------------------

	.type		.nv.reservedSmem.offset0,@object
	.size		.nv.reservedSmem.offset0,0x4
	.type		__assertfail,@function
